	.target	sm_90a

	.elftype	@"ET_EXEC"


//--------------------- .note.nv.tkinfo           --------------------------
	.section	.note.nv.tkinfo,"",@"SHT_NOTE"
	.sectionflags	@"SHF_NOTE_NV_TKINFO"
	.tkinfo
        /*0018*/ 	.word	0x00000002
        /*0030*/ 	.string	""
        /*0030*/ 	.string	"ptxas"
        /*0030*/ 	.string	"Cuda compilation tools, release 13.0, V13.0.88"
        /*0030*/ 	.string	"Build cuda_13.0.r13.0/compiler.36424714_0"
        /*0030*/ 	.string	"-arch sm_90a -m 64 "



//--------------------- .note.nv.cuinfo           --------------------------
	.section	.note.nv.cuinfo,"",@"SHT_NOTE"
	.sectionflags	@"SHF_NOTE_NV_CUINFO"
        /*0018*/ 	.short	0x0002
        /*001a*/ 	.short	0x005a
        /*001c*/ 	.short	0x0082
	.zero		2


//--------------------- .nv.info                  --------------------------
	.section	.nv.info,"",@"SHT_CUDA_INFO"
	.align	4


	//----- nvinfo : EIATTR_REGCOUNT
	.align		4
        /*0000*/ 	.byte	0x04, 0x2f
        /*0002*/ 	.short	(.L_12 - .L_11)
	.align		4
.L_11:
        /*0004*/ 	.word	index@(_ZN7cutlass13device_kernelIN5flash19enable_sm80_to_sm89INS1_16FlashAttnFwdSm80INS1_25CollectiveMainloopFwdSm80ILi4ELi1ELb0EN4cute5tupleIJNS5_1CILi128EEENS7_ILi64EEENS7_ILi96EEEEEELi96ENS_6half_tEfNS_4arch4Sm80ELb1ELb0ELb0ELb1ELb0ELb1ELb1ELb0EEENS1_21CollectiveEpilogueFwdINS6_IJS8_SA_S9_EEENS6_IJNS7_ILi1EEESI_SI_EEESC_SE_Li128ELb1ELb1ELb0ELb0EEENS1_19SingleTileSchedulerILb1ELb0ELb1ELi128EEEEEEEEEvNT_6ParamsE)
        /*0008*/ 	.word	0x00000004


	//----- nvinfo : EIATTR_FRAME_SIZE
	.align		4
.L_12:
        /*000c*/ 	.byte	0x04, 0x11
        /*000e*/ 	.short	(.L_14 - .L_13)
	.align		4
.L_13:
        /*0010*/ 	.word	index@(_ZN7cutlass13device_kernelIN5flash19enable_sm80_to_sm89INS1_16FlashAttnFwdSm80INS1_25CollectiveMainloopFwdSm80ILi4ELi1ELb0EN4cute5tupleIJNS5_1CILi128EEENS7_ILi64EEENS7_ILi96EEEEEELi96ENS_6half_tEfNS_4arch4Sm80ELb1ELb0ELb0ELb1ELb0ELb1ELb1ELb0EEENS1_21CollectiveEpilogueFwdINS6_IJS8_SA_S9_EEENS6_IJNS7_ILi1EEESI_SI_EEESC_SE_Li128ELb1ELb1ELb0ELb0EEENS1_19SingleTileSchedulerILb1ELb0ELb1ELi128EEEEEEEEEvNT_6ParamsE)
        /*0014*/ 	.word	0x00000000


	//----- nvinfo : EIATTR_REGCOUNT
	.align		4
.L_14:
        /*0018*/ 	.byte	0x04, 0x2f
        /*001a*/ 	.short	(.L_16 - .L_15)
	.align		4
.L_15:
        /*001c*/ 	.word	index@(_ZN7cutlass13device_kernelIN5flash19enable_sm80_to_sm89INS1_16FlashAttnFwdSm80INS1_25CollectiveMainloopFwdSm80ILi4ELi1ELb0EN4cute5tupleIJNS5_1CILi128EEENS7_ILi64EEENS7_ILi96EEEEEELi96ENS_6half_tEfNS_4arch4Sm80ELb1ELb0ELb0ELb1ELb0ELb0ELb1ELb0EEENS1_21CollectiveEpilogueFwdINS6_IJS8_SA_S9_EEENS6_IJNS7_ILi1EEESI_SI_EEESC_SE_Li128ELb1ELb1ELb0ELb0EEENS1_19SingleTileSchedulerILb1ELb0ELb1ELi128EEEEEEEEEvNT_6ParamsE)
        /*0020*/ 	.word	0x00000004


	//----- nvinfo : EIATTR_FRAME_SIZE
	.align		4
.L_16:
        /*0024*/ 	.byte	0x04, 0x11
        /*0026*/ 	.short	(.L_18 - .L_17)
	.align		4
.L_17:
        /*0028*/ 	.word	index@(_ZN7cutlass13device_kernelIN5flash19enable_sm80_to_sm89INS1_16FlashAttnFwdSm80INS1_25CollectiveMainloopFwdSm80ILi4ELi1ELb0EN4cute5tupleIJNS5_1CILi128EEENS7_ILi64EEENS7_ILi96EEEEEELi96ENS_6half_tEfNS_4arch4Sm80ELb1ELb0ELb0ELb1ELb0ELb0ELb1ELb0EEENS1_21CollectiveEpilogueFwdINS6_IJS8_SA_S9_EEENS6_IJNS7_ILi1EEESI_SI_EEESC_SE_Li128ELb1ELb1ELb0ELb0EEENS1_19SingleTileSchedulerILb1ELb0ELb1ELi128EEEEEEEEEvNT_6ParamsE)
        /*002c*/ 	.word	0x00000000


	//----- nvinfo : EIATTR_REGCOUNT
	.align		4
.L_18:
        /*0030*/ 	.byte	0x04, 0x2f
        /*0032*/ 	.short	(.L_20 - .L_19)
	.align		4
.L_19:
        /*0034*/ 	.word	index@(_ZN7cutlass13device_kernelIN5flash19enable_sm80_to_sm89INS1_16FlashAttnFwdSm80INS1_25CollectiveMainloopFwdSm80ILi4ELi1ELb0EN4cute5tupleIJNS5_1CILi128EEENS7_ILi64EEENS7_ILi96EEEEEELi96ENS_6half_tEfNS_4arch4Sm80ELb1ELb0ELb0ELb0ELb0ELb0ELb1ELb0EEENS1_21CollectiveEpilogueFwdINS6_IJS8_SA_S9_EEENS6_IJNS7_ILi1EEESI_SI_EEESC_SE_Li128ELb0ELb1ELb0ELb0EEENS1_30DynamicPersistentTileSchedulerILi128ELi128ELb0ELb1ELb0EEEEEEEEEvNT_6ParamsE)
        /*0038*/ 	.word	0x00000004


	//----- nvinfo : EIATTR_FRAME_SIZE
	.align		4
.L_20:
        /*003c*/ 	.byte	0x04, 0x11
        /*003e*/ 	.short	(.L_22 - .L_21)
	.align		4
.L_21:
        /*0040*/ 	.word	index@(_ZN7cutlass13device_kernelIN5flash19enable_sm80_to_sm89INS1_16FlashAttnFwdSm80INS1_25CollectiveMainloopFwdSm80ILi4ELi1ELb0EN4cute5tupleIJNS5_1CILi128EEENS7_ILi64EEENS7_ILi96EEEEEELi96ENS_6half_tEfNS_4arch4Sm80ELb1ELb0ELb0ELb0ELb0ELb0ELb1ELb0EEENS1_21CollectiveEpilogueFwdINS6_IJS8_SA_S9_EEENS6_IJNS7_ILi1EEESI_SI_EEESC_SE_Li128ELb0ELb1ELb0ELb0EEENS1_30DynamicPersistentTileSchedulerILi128ELi128ELb0ELb1ELb0EEEEEEEEEvNT_6ParamsE)
        /*0044*/ 	.word	0x00000000


	//----- nvinfo : EIATTR_REGCOUNT
	.align		4
.L_22:
        /*0048*/ 	.byte	0x04, 0x2f
        /*004a*/ 	.short	(.L_24 - .L_23)
	.align		4
.L_23:
        /*004c*/ 	.word	index@(_ZN7cutlass13device_kernelIN5flash19enable_sm80_to_sm89INS1_16FlashAttnFwdSm80INS1_25CollectiveMainloopFwdSm80ILi4ELi1ELb0EN4cute5tupleIJNS5_1CILi128EEENS7_ILi48EEENS7_ILi96EEEEEELi96ENS_6half_tEfNS_4arch4Sm80ELb0ELb1ELb0ELb1ELb0ELb1ELb1ELb0EEENS1_21CollectiveEpilogueFwdINS6_IJS8_SA_S9_EEENS6_IJNS7_ILi1EEESI_SI_EEESC_SE_Li128ELb1ELb1ELb0ELb0EEENS1_19SingleTileSchedulerILb1ELb0ELb1ELi128EEEEEEEEEvNT_6ParamsE)
        /*0050*/ 	.word	0x00000004


	//----- nvinfo : EIATTR_FRAME_SIZE
	.align		4
.L_24:
        /*0054*/ 	.byte	0x04, 0x11
        /*0056*/ 	.short	(.L_26 - .L_25)
	.align		4
.L_25:
        /*0058*/ 	.word	index@(_ZN7cutlass13device_kernelIN5flash19enable_sm80_to_sm89INS1_16FlashAttnFwdSm80INS1_25CollectiveMainloopFwdSm80ILi4ELi1ELb0EN4cute5tupleIJNS5_1CILi128EEENS7_ILi48EEENS7_ILi96EEEEEELi96ENS_6half_tEfNS_4arch4Sm80ELb0ELb1ELb0ELb1ELb0ELb1ELb1ELb0EEENS1_21CollectiveEpilogueFwdINS6_IJS8_SA_S9_EEENS6_IJNS7_ILi1EEESI_SI_EEESC_SE_Li128ELb1ELb1ELb0ELb0EEENS1_19SingleTileSchedulerILb1ELb0ELb1ELi128EEEEEEEEEvNT_6ParamsE)
        /*005c*/ 	.word	0x00000000


	//----- nvinfo : EIATTR_REGCOUNT
	.align		4
.L_26:
        /*0060*/ 	.byte	0x04, 0x2f
        /*0062*/ 	.short	(.L_28 - .L_27)
	.align		4
.L_27:
        /*0064*/ 	.word	index@(_ZN7cutlass13device_kernelIN5flash19enable_sm80_to_sm89INS1_16FlashAttnFwdSm80INS1_25CollectiveMainloopFwdSm80ILi4ELi1ELb0EN4cute5tupleIJNS5_1CILi128EEENS7_ILi48EEENS7_ILi96EEEEEELi96ENS_6half_tEfNS_4arch4Sm80ELb0ELb1ELb0ELb1ELb0ELb0ELb1ELb0EEENS1_21CollectiveEpilogueFwdINS6_IJS8_SA_S9_EEENS6_IJNS7_ILi1EEESI_SI_EEESC_SE_Li128ELb1ELb1ELb0ELb0EEENS1_19SingleTileSchedulerILb1ELb0ELb1ELi128EEEEEEEEEvNT_6ParamsE)
        /*0068*/ 	.word	0x00000004


	//----- nvinfo : EIATTR_FRAME_SIZE
	.align		4
.L_28:
        /*006c*/ 	.byte	0x04, 0x11
        /*006e*/ 	.short	(.L_30 - .L_29)
	.align		4
.L_29:
        /*0070*/ 	.word	index@(_ZN7cutlass13device_kernelIN5flash19enable_sm80_to_sm89INS1_16FlashAttnFwdSm80INS1_25CollectiveMainloopFwdSm80ILi4ELi1ELb0EN4cute5tupleIJNS5_1CILi128EEENS7_ILi48EEENS7_ILi96EEEEEELi96ENS_6half_tEfNS_4arch4Sm80ELb0ELb1ELb0ELb1ELb0ELb0ELb1ELb0EEENS1_21CollectiveEpilogueFwdINS6_IJS8_SA_S9_EEENS6_IJNS7_ILi1EEESI_SI_EEESC_SE_Li128ELb1ELb1ELb0ELb0EEENS1_19SingleTileSchedulerILb1ELb0ELb1ELi128EEEEEEEEEvNT_6ParamsE)
        /*0074*/ 	.word	0x00000000


	//----- nvinfo : EIATTR_REGCOUNT
	.align		4
.L_30:
        /*0078*/ 	.byte	0x04, 0x2f
        /*007a*/ 	.short	(.L_32 - .L_31)
	.align		4
.L_31:
        /*007c*/ 	.word	index@(_ZN7cutlass13device_kernelIN5flash19enable_sm80_to_sm89INS1_16FlashAttnFwdSm80INS1_25CollectiveMainloopFwdSm80ILi4ELi1ELb0EN4cute5tupleIJNS5_1CILi128EEENS7_ILi48EEENS7_ILi96EEEEEELi96ENS_6half_tEfNS_4arch4Sm80ELb0ELb1ELb0ELb0ELb0ELb0ELb1ELb0EEENS1_21CollectiveEpilogueFwdINS6_IJS8_SA_S9_EEENS6_IJNS7_ILi1EEESI_SI_EEESC_SE_Li128ELb0ELb1ELb0ELb0EEENS1_19SingleTileSchedulerILb0ELb0ELb1ELi128EEEEEEEEEvNT_6ParamsE)
        /*0080*/ 	.word	0x00000004


	//----- nvinfo : EIATTR_FRAME_SIZE
	.align		4
.L_32:
        /*0084*/ 	.byte	0x04, 0x11
        /*0086*/ 	.short	(.L_34 - .L_33)
	.align		4
.L_33:
        /*0088*/ 	.word	index@(_ZN7cutlass13device_kernelIN5flash19enable_sm80_to_sm89INS1_16FlashAttnFwdSm80INS1_25CollectiveMainloopFwdSm80ILi4ELi1ELb0EN4cute5tupleIJNS5_1CILi128EEENS7_ILi48EEENS7_ILi96EEEEEELi96ENS_6half_tEfNS_4arch4Sm80ELb0ELb1ELb0ELb0ELb0ELb0ELb1ELb0EEENS1_21CollectiveEpilogueFwdINS6_IJS8_SA_S9_EEENS6_IJNS7_ILi1EEESI_SI_EEESC_SE_Li128ELb0ELb1ELb0ELb0EEENS1_19SingleTileSchedulerILb0ELb0ELb1ELi128EEEEEEEEEvNT_6ParamsE)
        /*008c*/ 	.word	0x00000000


	//----- nvinfo : EIATTR_REGCOUNT
	.align		4
.L_34:
        /*0090*/ 	.byte	0x04, 0x2f
        /*0092*/ 	.short	(.L_36 - .L_35)
	.align		4
.L_35:
        /*0094*/ 	.word	index@(_ZN7cutlass13device_kernelIN5flash19enable_sm80_to_sm89INS1_16FlashAttnFwdSm80INS1_25CollectiveMainloopFwdSm80ILi4ELi1ELb0EN4cute5tupleIJNS5_1CILi128EEENS7_ILi64EEENS7_ILi96EEEEEELi96ENS_6half_tEfNS_4arch4Sm80ELb0ELb0ELb0ELb1ELb0ELb1ELb1ELb0EEENS1_21CollectiveEpilogueFwdINS6_IJS8_SA_S9_EEENS6_IJNS7_ILi1EEESI_SI_EEESC_SE_Li128ELb1ELb1ELb0ELb0EEENS1_19SingleTileSchedulerILb1ELb0ELb1ELi128EEEEEEEEEvNT_6ParamsE)
        /*0098*/ 	.word	0x00000004


	//----- nvinfo : EIATTR_FRAME_SIZE
	.align		4
.L_36:
        /*009c*/ 	.byte	0x04, 0x11
        /*009e*/ 	.short	(.L_38 - .L_37)
	.align		4
.L_37:
        /*00a0*/ 	.word	index@(_ZN7cutlass13device_kernelIN5flash19enable_sm80_to_sm89INS1_16FlashAttnFwdSm80INS1_25CollectiveMainloopFwdSm80ILi4ELi1ELb0EN4cute5tupleIJNS5_1CILi128EEENS7_ILi64EEENS7_ILi96EEEEEELi96ENS_6half_tEfNS_4arch4Sm80ELb0ELb0ELb0ELb1ELb0ELb1ELb1ELb0EEENS1_21CollectiveEpilogueFwdINS6_IJS8_SA_S9_EEENS6_IJNS7_ILi1EEESI_SI_EEESC_SE_Li128ELb1ELb1ELb0ELb0EEENS1_19SingleTileSchedulerILb1ELb0ELb1ELi128EEEEEEEEEvNT_6ParamsE)
        /*00a4*/ 	.word	0x00000000


	//----- nvinfo : EIATTR_REGCOUNT
	.align		4
.L_38:
        /*00a8*/ 	.byte	0x04, 0x2f
        /*00aa*/ 	.short	(.L_40 - .L_39)
	.align		4
.L_39:
        /*00ac*/ 	.word	index@(_ZN7cutlass13device_kernelIN5flash19enable_sm80_to_sm89INS1_16FlashAttnFwdSm80INS1_25CollectiveMainloopFwdSm80ILi4ELi1ELb0EN4cute5tupleIJNS5_1CILi128EEENS7_ILi64EEENS7_ILi96EEEEEELi96ENS_6half_tEfNS_4arch4Sm80ELb0ELb0ELb0ELb1ELb0ELb0ELb1ELb0EEENS1_21CollectiveEpilogueFwdINS6_IJS8_SA_S9_EEENS6_IJNS7_ILi1EEESI_SI_EEESC_SE_Li128ELb1ELb1ELb0ELb0EEENS1_19SingleTileSchedulerILb1ELb0ELb1ELi128EEEEEEEEEvNT_6ParamsE)
        /*00b0*/ 	.word	0x00000004


	//----- nvinfo : EIATTR_FRAME_SIZE
	.align		4
.L_40:
        /*00b4*/ 	.byte	0x04, 0x11
        /*00b6*/ 	.short	(.L_42 - .L_41)
	.align		4
.L_41:
        /*00b8*/ 	.word	index@(_ZN7cutlass13device_kernelIN5flash19enable_sm80_to_sm89INS1_16FlashAttnFwdSm80INS1_25CollectiveMainloopFwdSm80ILi4ELi1ELb0EN4cute5tupleIJNS5_1CILi128EEENS7_ILi64EEENS7_ILi96EEEEEELi96ENS_6half_tEfNS_4arch4Sm80ELb0ELb0ELb0ELb1ELb0ELb0ELb1ELb0EEENS1_21CollectiveEpilogueFwdINS6_IJS8_SA_S9_EEENS6_IJNS7_ILi1EEESI_SI_EEESC_SE_Li128ELb1ELb1ELb0ELb0EEENS1_19SingleTileSchedulerILb1ELb0ELb1ELi128EEEEEEEEEvNT_6ParamsE)
        /*00bc*/ 	.word	0x00000000


	//----- nvinfo : EIATTR_REGCOUNT
	.align		4
.L_42:
        /*00c0*/ 	.byte	0x04, 0x2f
        /*00c2*/ 	.short	(.L_44 - .L_43)
	.align		4
.L_43:
        /*00c4*/ 	.word	index@(_ZN7cutlass13device_kernelIN5flash19enable_sm80_to_sm89INS1_16FlashAttnFwdSm80INS1_25CollectiveMainloopFwdSm80ILi4ELi1ELb0EN4cute5tupleIJNS5_1CILi128EEENS7_ILi64EEENS7_ILi96EEEEEELi96ENS_6half_tEfNS_4arch4Sm80ELb0ELb0ELb0ELb0ELb0ELb0ELb1ELb0EEENS1_21CollectiveEpilogueFwdINS6_IJS8_SA_S9_EEENS6_IJNS7_ILi1EEESI_SI_EEESC_SE_Li128ELb0ELb1ELb0ELb0EEENS1_19SingleTileSchedulerILb0ELb0ELb1ELi128EEEEEEEEEvNT_6ParamsE)
        /*00c8*/ 	.word	0x00000004


	//----- nvinfo : EIATTR_FRAME_SIZE
	.align		4
.L_44:
        /*00cc*/ 	.byte	0x04, 0x11
        /*00ce*/ 	.short	(.L_46 - .L_45)
	.align		4
.L_45:
        /*00d0*/ 	.word	index@(_ZN7cutlass13device_kernelIN5flash19enable_sm80_to_sm89INS1_16FlashAttnFwdSm80INS1_25CollectiveMainloopFwdSm80ILi4ELi1ELb0EN4cute5tupleIJNS5_1CILi128EEENS7_ILi64EEENS7_ILi96EEEEEELi96ENS_6half_tEfNS_4arch4Sm80ELb0ELb0ELb0ELb0ELb0ELb0ELb1ELb0EEENS1_21CollectiveEpilogueFwdINS6_IJS8_SA_S9_EEENS6_IJNS7_ILi1EEESI_SI_EEESC_SE_Li128ELb0ELb1ELb0ELb0EEENS1_19SingleTileSchedulerILb0ELb0ELb1ELi128EEEEEEEEEvNT_6ParamsE)
        /*00d4*/ 	.word	0x00000000


	//----- nvinfo : EIATTR_MIN_STACK_SIZE
	.align		4
.L_46:
        /*00d8*/ 	.byte	0x04, 0x12
        /*00da*/ 	.short	(.L_48 - .L_47)
	.align		4
.L_47:
        /*00dc*/ 	.word	index@(_ZN7cutlass13device_kernelIN5flash19enable_sm80_to_sm89INS1_16FlashAttnFwdSm80INS1_25CollectiveMainloopFwdSm80ILi4ELi1ELb0EN4cute5tupleIJNS5_1CILi128EEENS7_ILi64EEENS7_ILi96EEEEEELi96ENS_6half_tEfNS_4arch4Sm80ELb0ELb0ELb0ELb0ELb0ELb0ELb1ELb0EEENS1_21CollectiveEpilogueFwdINS6_IJS8_SA_S9_EEENS6_IJNS7_ILi1EEESI_SI_EEESC_SE_Li128ELb0ELb1ELb0ELb0EEENS1_19SingleTileSchedulerILb0ELb0ELb1ELi128EEEEEEEEEvNT_6ParamsE)
        /*00e0*/ 	.word	0x00000000


	//----- nvinfo : EIATTR_MIN_STACK_SIZE
	.align		4
.L_48:
        /*00e4*/ 	.byte	0x04, 0x12
        /*00e6*/ 	.short	(.L_50 - .L_49)
	.align		4
.L_49:
        /*00e8*/ 	.word	index@(_ZN7cutlass13device_kernelIN5flash19enable_sm80_to_sm89INS1_16FlashAttnFwdSm80INS1_25CollectiveMainloopFwdSm80ILi4ELi1ELb0EN4cute5tupleIJNS5_1CILi128EEENS7_ILi64EEENS7_ILi96EEEEEELi96ENS_6half_tEfNS_4arch4Sm80ELb0ELb0ELb0ELb1ELb0ELb0ELb1ELb0EEENS1_21CollectiveEpilogueFwdINS6_IJS8_SA_S9_EEENS6_IJNS7_ILi1EEESI_SI_EEESC_SE_Li128ELb1ELb1ELb0ELb0EEENS1_19SingleTileSchedulerILb1ELb0ELb1ELi128EEEEEEEEEvNT_6ParamsE)
        /*00ec*/ 	.word	0x00000000


	//----- nvinfo : EIATTR_MIN_STACK_SIZE
	.align		4
.L_50:
        /*00f0*/ 	.byte	0x04, 0x12
        /*00f2*/ 	.short	(.L_52 - .L_51)
	.align		4
.L_51:
        /*00f4*/ 	.word	index@(_ZN7cutlass13device_kernelIN5flash19enable_sm80_to_sm89INS1_16FlashAttnFwdSm80INS1_25CollectiveMainloopFwdSm80ILi4ELi1ELb0EN4cute5tupleIJNS5_1CILi128EEENS7_ILi64EEENS7_ILi96EEEEEELi96ENS_6half_tEfNS_4arch4Sm80ELb0ELb0ELb0ELb1ELb0ELb1ELb1ELb0EEENS1_21CollectiveEpilogueFwdINS6_IJS8_SA_S9_EEENS6_IJNS7_ILi1EEESI_SI_EEESC_SE_Li128ELb1ELb1ELb0ELb0EEENS1_19SingleTileSchedulerILb1ELb0ELb1ELi128EEEEEEEEEvNT_6ParamsE)
        /*00f8*/ 	.word	0x00000000


	//----- nvinfo : EIATTR_MIN_STACK_SIZE
	.align		4
.L_52:
        /*00fc*/ 	.byte	0x04, 0x12
        /*00fe*/ 	.short	(.L_54 - .L_53)
	.align		4
.L_53:
        /*0100*/ 	.word	index@(_ZN7cutlass13device_kernelIN5flash19enable_sm80_to_sm89INS1_16FlashAttnFwdSm80INS1_25CollectiveMainloopFwdSm80ILi4ELi1ELb0EN4cute5tupleIJNS5_1CILi128EEENS7_ILi48EEENS7_ILi96EEEEEELi96ENS_6half_tEfNS_4arch4Sm80ELb0ELb1ELb0ELb0ELb0ELb0ELb1ELb0EEENS1_21CollectiveEpilogueFwdINS6_IJS8_SA_S9_EEENS6_IJNS7_ILi1EEESI_SI_EEESC_SE_Li128ELb0ELb1ELb0ELb0EEENS1_19SingleTileSchedulerILb0ELb0ELb1ELi128EEEEEEEEEvNT_6ParamsE)
        /*0104*/ 	.word	0x00000000


	//----- nvinfo : EIATTR_MIN_STACK_SIZE
	.align		4
.L_54:
        /*0108*/ 	.byte	0x04, 0x12
        /*010a*/ 	.short	(.L_56 - .L_55)
	.align		4
.L_55:
        /*010c*/ 	.word	index@(_ZN7cutlass13device_kernelIN5flash19enable_sm80_to_sm89INS1_16FlashAttnFwdSm80INS1_25CollectiveMainloopFwdSm80ILi4ELi1ELb0EN4cute5tupleIJNS5_1CILi128EEENS7_ILi48EEENS7_ILi96EEEEEELi96ENS_6half_tEfNS_4arch4Sm80ELb0ELb1ELb0ELb1ELb0ELb0ELb1ELb0EEENS1_21CollectiveEpilogueFwdINS6_IJS8_SA_S9_EEENS6_IJNS7_ILi1EEESI_SI_EEESC_SE_Li128ELb1ELb1ELb0ELb0EEENS1_19SingleTileSchedulerILb1ELb0ELb1ELi128EEEEEEEEEvNT_6ParamsE)
        /*0110*/ 	.word	0x00000000


	//----- nvinfo : EIATTR_MIN_STACK_SIZE
	.align		4
.L_56:
        /*0114*/ 	.byte	0x04, 0x12
        /*0116*/ 	.short	(.L_58 - .L_57)
	.align		4
.L_57:
        /*0118*/ 	.word	index@(_ZN7cutlass13device_kernelIN5flash19enable_sm80_to_sm89INS1_16FlashAttnFwdSm80INS1_25CollectiveMainloopFwdSm80ILi4ELi1ELb0EN4cute5tupleIJNS5_1CILi128EEENS7_ILi48EEENS7_ILi96EEEEEELi96ENS_6half_tEfNS_4arch4Sm80ELb0ELb1ELb0ELb1ELb0ELb1ELb1ELb0EEENS1_21CollectiveEpilogueFwdINS6_IJS8_SA_S9_EEENS6_IJNS7_ILi1EEESI_SI_EEESC_SE_Li128ELb1ELb1ELb0ELb0EEENS1_19SingleTileSchedulerILb1ELb0ELb1ELi128EEEEEEEEEvNT_6ParamsE)
        /*011c*/ 	.word	0x00000000


	//----- nvinfo : EIATTR_MIN_STACK_SIZE
	.align		4
.L_58:
        /*0120*/ 	.byte	0x04, 0x12
        /*0122*/ 	.short	(.L_60 - .L_59)
	.align		4
.L_59:
        /*0124*/ 	.word	index@(_ZN7cutlass13device_kernelIN5flash19enable_sm80_to_sm89INS1_16FlashAttnFwdSm80INS1_25CollectiveMainloopFwdSm80ILi4ELi1ELb0EN4cute5tupleIJNS5_1CILi128EEENS7_ILi64EEENS7_ILi96EEEEEELi96ENS_6half_tEfNS_4arch4Sm80ELb1ELb0ELb0ELb0ELb0ELb0ELb1ELb0EEENS1_21CollectiveEpilogueFwdINS6_IJS8_SA_S9_EEENS6_IJNS7_ILi1EEESI_SI_EEESC_SE_Li128ELb0ELb1ELb0ELb0EEENS1_30DynamicPersistentTileSchedulerILi128ELi128ELb0ELb1ELb0EEEEEEEEEvNT_6ParamsE)
        /*0128*/ 	.word	0x00000000


	//----- nvinfo : EIATTR_MIN_STACK_SIZE
	.align		4
.L_60:
        /*012c*/ 	.byte	0x04, 0x12
        /*012e*/ 	.short	(.L_62 - .L_61)
	.align		4
.L_61:
        /*0130*/ 	.word	index@(_ZN7cutlass13device_kernelIN5flash19enable_sm80_to_sm89INS1_16FlashAttnFwdSm80INS1_25CollectiveMainloopFwdSm80ILi4ELi1ELb0EN4cute5tupleIJNS5_1CILi128EEENS7_ILi64EEENS7_ILi96EEEEEELi96ENS_6half_tEfNS_4arch4Sm80ELb1ELb0ELb0ELb1ELb0ELb0ELb1ELb0EEENS1_21CollectiveEpilogueFwdINS6_IJS8_SA_S9_EEENS6_IJNS7_ILi1EEESI_SI_EEESC_SE_Li128ELb1ELb1ELb0ELb0EEENS1_19SingleTileSchedulerILb1ELb0ELb1ELi128EEEEEEEEEvNT_6ParamsE)
        /*0134*/ 	.word	0x00000000


	//----- nvinfo : EIATTR_MIN_STACK_SIZE
	.align		4
.L_62:
        /*0138*/ 	.byte	0x04, 0x12
        /*013a*/ 	.short	(.L_64 - .L_63)
	.align		4
.L_63:
        /*013c*/ 	.word	index@(_ZN7cutlass13device_kernelIN5flash19enable_sm80_to_sm89INS1_16FlashAttnFwdSm80INS1_25CollectiveMainloopFwdSm80ILi4ELi1ELb0EN4cute5tupleIJNS5_1CILi128EEENS7_ILi64EEENS7_ILi96EEEEEELi96ENS_6half_tEfNS_4arch4Sm80ELb1ELb0ELb0ELb1ELb0ELb1ELb1ELb0EEENS1_21CollectiveEpilogueFwdINS6_IJS8_SA_S9_EEENS6_IJNS7_ILi1EEESI_SI_EEESC_SE_Li128ELb1ELb1ELb0ELb0EEENS1_19SingleTileSchedulerILb1ELb0ELb1ELi128EEEEEEEEEvNT_6ParamsE)
        /*0140*/ 	.word	0x00000000
.L_64:


//--------------------- .nv.compat                --------------------------
	.section	.nv.compat,"",@"SHT_CUDA_COMPAT_INFO"
	.align	4
        /*0000*/ 	.byte	0x02, 0x09, 0x01, 0x00, 0x02, 0x02, 0x01, 0x00, 0x02, 0x05, 0x05, 0x00, 0x03, 0x07, 0x01, 0x01
        /*0010*/ 	.byte	0x02, 0x03, 0x00, 0x00, 0x02, 0x06, 0x01, 0x00, 0x04, 0x0b, 0x08, 0x00, 0x00, 0x00, 0x00, 0x00
        /*0020*/ 	.byte	0x00, 0x00, 0x00, 0x00


//--------------------- .nv.info._ZN7cutlass13device_kernelIN5flash19enable_sm80_to_sm89INS1_16FlashAttnFwdSm80INS1_25CollectiveMainloopFwdSm80ILi4ELi1ELb0EN4cute5tupleIJNS5_1CILi128EEENS7_ILi64EEENS7_ILi96EEEEEELi96ENS_6half_tEfNS_4arch4Sm80ELb0ELb0ELb0ELb0ELb0ELb0ELb1ELb0EEENS1_21CollectiveEpilogueFwdINS6_IJS8_SA_S9_EEENS6_IJNS7_ILi1EEESI_SI_EEESC_SE_Li128ELb0ELb1ELb0ELb0EEENS1_19SingleTileSchedulerILb0ELb0ELb1ELi128EEEEEEEEEvNT_6ParamsE --------------------------
	.section	.nv.info._ZN7cutlass13device_kernelIN5flash19enable_sm80_to_sm89INS1_16FlashAttnFwdSm80INS1_25CollectiveMainloopFwdSm80ILi4ELi1ELb0EN4cute5tupleIJNS5_1CILi128EEENS7_ILi64EEENS7_ILi96EEEEEELi96ENS_6half_tEfNS_4arch4Sm80ELb0ELb0ELb0ELb0ELb0ELb0ELb1ELb0EEENS1_21CollectiveEpilogueFwdINS6_IJS8_SA_S9_EEENS6_IJNS7_ILi1EEESI_SI_EEESC_SE_Li128ELb0ELb1ELb0ELb0EEENS1_19SingleTileSchedulerILb0ELb0ELb1ELi128EEEEEEEEEvNT_6ParamsE,"",@"SHT_CUDA_INFO"
	.sectionflags	@""
	.align	4


	//----- nvinfo : EIATTR_CUDA_API_VERSION
	.align		4
        /*0000*/ 	.byte	0x04, 0x37
        /*0002*/ 	.short	(.L_66 - .L_65)
.L_65:
        /*0004*/ 	.word	0x00000082


	//----- nvinfo : EIATTR_KPARAM_INFO
	.align		4
.L_66:
        /*0008*/ 	.byte	0x04, 0x17
        /*000a*/ 	.short	(.L_68 - .L_67)
.L_67:
        /*000c*/ 	.word	0x00000000
        /*0010*/ 	.short	0x0000
        /*0012*/ 	.short	0x0000
        /*0014*/ 	.byte	0x00, 0xf0, 0x61, 0x10


	//----- nvinfo : EIATTR_SPARSE_MMA_MASK
	.align		4
.L_68:
        /*0018*/ 	.byte	0x03, 0x50
        /*001a*/ 	.short	0x0000


	//----- nvinfo : EIATTR_MAXREG_COUNT
	.align		4
        /*001c*/ 	.byte	0x03, 0x1b
        /*001e*/ 	.short	0x00ff


	//----- nvinfo : EIATTR_MERCURY_ISA_VERSION
	.align		4
        /*0020*/ 	.byte	0x03, 0x5f
        /*0022*/ 	.short	0x0101


	//----- nvinfo : EIATTR_EXIT_INSTR_OFFSETS
	.align		4
        /*0024*/ 	.byte	0x04, 0x1c
        /*0026*/ 	.short	(.L_70 - .L_69)


	//   ....[0]....
.L_69:
        /*0028*/ 	.word	0x00000010


	//----- nvinfo : EIATTR_MAX_THREADS
	.align		4
.L_70:
        /*002c*/ 	.byte	0x04, 0x05
        /*002e*/ 	.short	(.L_72 - .L_71)
.L_71:
        /*0030*/ 	.word	0x00000080
        /*0034*/ 	.word	0x00000001
        /*0038*/ 	.word	0x00000001


	//----- nvinfo : EIATTR_CBANK_PARAM_SIZE
	.align		4
.L_72:
        /*003c*/ 	.byte	0x03, 0x19
        /*003e*/ 	.short	0x0418


	//----- nvinfo : EIATTR_PARAM_CBANK
	.align		4
        /*0040*/ 	.byte	0x04, 0x0a
        /*0042*/ 	.short	(.L_74 - .L_73)
	.align		4
.L_73:
        /*0044*/ 	.word	index@(.nv.constant0._ZN7cutlass13device_kernelIN5flash19enable_sm80_to_sm89INS1_16FlashAttnFwdSm80INS1_25CollectiveMainloopFwdSm80ILi4ELi1ELb0EN4cute5tupleIJNS5_1CILi128EEENS7_ILi64EEENS7_ILi96EEEEEELi96ENS_6half_tEfNS_4arch4Sm80ELb0ELb0ELb0ELb0ELb0ELb0ELb1ELb0EEENS1_21CollectiveEpilogueFwdINS6_IJS8_SA_S9_EEENS6_IJNS7_ILi1EEESI_SI_EEESC_SE_Li128ELb0ELb1ELb0ELb0EEENS1_19SingleTileSchedulerILb0ELb0ELb1ELi128EEEEEEEEEvNT_6ParamsE)
        /*0048*/ 	.short	0x0210
        /*004a*/ 	.short	0x0418


	//----- nvinfo : EIATTR_SW_WAR
	.align		4
.L_74:
        /*004c*/ 	.byte	0x04, 0x36
        /*004e*/ 	.short	(.L_76 - .L_75)
.L_75:
        /*0050*/ 	.word	0x00000008
.L_76:


//--------------------- .nv.info._ZN7cutlass13device_kernelIN5flash19enable_sm80_to_sm89INS1_16FlashAttnFwdSm80INS1_25CollectiveMainloopFwdSm80ILi4ELi1ELb0EN4cute5tupleIJNS5_1CILi128EEENS7_ILi64EEENS7_ILi96EEEEEELi96ENS_6half_tEfNS_4arch4Sm80ELb0ELb0ELb0ELb1ELb0ELb0ELb1ELb0EEENS1_21CollectiveEpilogueFwdINS6_IJS8_SA_S9_EEENS6_IJNS7_ILi1EEESI_SI_EEESC_SE_Li128ELb1ELb1ELb0ELb0EEENS1_19SingleTileSchedulerILb1ELb0ELb1ELi128EEEEEEEEEvNT_6ParamsE --------------------------
	.section	.nv.info._ZN7cutlass13device_kernelIN5flash19enable_sm80_to_sm89INS1_16FlashAttnFwdSm80INS1_25CollectiveMainloopFwdSm80ILi4ELi1ELb0EN4cute5tupleIJNS5_1CILi128EEENS7_ILi64EEENS7_ILi96EEEEEELi96ENS_6half_tEfNS_4arch4Sm80ELb0ELb0ELb0ELb1ELb0ELb0ELb1ELb0EEENS1_21CollectiveEpilogueFwdINS6_IJS8_SA_S9_EEENS6_IJNS7_ILi1EEESI_SI_EEESC_SE_Li128ELb1ELb1ELb0ELb0EEENS1_19SingleTileSchedulerILb1ELb0ELb1ELi128EEEEEEEEEvNT_6ParamsE,"",@"SHT_CUDA_INFO"
	.sectionflags	@""
	.align	4


	//----- nvinfo : EIATTR_CUDA_API_VERSION
	.align		4
        /*0000*/ 	.byte	0x04, 0x37
        /*0002*/ 	.short	(.L_78 - .L_77)
.L_77:
        /*0004*/ 	.word	0x00000082


	//----- nvinfo : EIATTR_KPARAM_INFO
	.align		4
.L_78:
        /*0008*/ 	.byte	0x04, 0x17
        /*000a*/ 	.short	(.L_80 - .L_79)
.L_79:
        /*000c*/ 	.word	0x00000000
        /*0010*/ 	.short	0x0000
        /*0012*/ 	.short	0x0000
        /*0014*/ 	.byte	0x00, 0xf0, 0x61, 0x10


	//----- nvinfo : EIATTR_SPARSE_MMA_MASK
	.align		4
.L_80:
        /*0018*/ 	.byte	0x03, 0x50
        /*001a*/ 	.short	0x0000


	//----- nvinfo : EIATTR_MAXREG_COUNT
	.align		4
        /*001c*/ 	.byte	0x03, 0x1b
        /*001e*/ 	.short	0x00ff


	//----- nvinfo : EIATTR_MERCURY_ISA_VERSION
	.align		4
        /*0020*/ 	.byte	0x03, 0x5f
        /*0022*/ 	.short	0x0101


	//----- nvinfo : EIATTR_EXIT_INSTR_OFFSETS
	.align		4
        /*0024*/ 	.byte	0x04, 0x1c
        /*0026*/ 	.short	(.L_82 - .L_81)


	//   ....[0]....
.L_81:
        /*0028*/ 	.word	0x00000010


	//----- nvinfo : EIATTR_MAX_THREADS
	.align		4
.L_82:
        /*002c*/ 	.byte	0x04, 0x05
        /*002e*/ 	.short	(.L_84 - .L_83)
.L_83:
        /*0030*/ 	.word	0x00000080
        /*0034*/ 	.word	0x00000001
        /*0038*/ 	.word	0x00000001


	//----- nvinfo : EIATTR_CBANK_PARAM_SIZE
	.align		4
.L_84:
        /*003c*/ 	.byte	0x03, 0x19
        /*003e*/ 	.short	0x0418


	//----- nvinfo : EIATTR_PARAM_CBANK
	.align		4
        /*0040*/ 	.byte	0x04, 0x0a
        /*0042*/ 	.short	(.L_86 - .L_85)
	.align		4
.L_85:
        /*0044*/ 	.word	index@(.nv.constant0._ZN7cutlass13device_kernelIN5flash19enable_sm80_to_sm89INS1_16FlashAttnFwdSm80INS1_25CollectiveMainloopFwdSm80ILi4ELi1ELb0EN4cute5tupleIJNS5_1CILi128EEENS7_ILi64EEENS7_ILi96EEEEEELi96ENS_6half_tEfNS_4arch4Sm80ELb0ELb0ELb0ELb1ELb0ELb0ELb1ELb0EEENS1_21CollectiveEpilogueFwdINS6_IJS8_SA_S9_EEENS6_IJNS7_ILi1EEESI_SI_EEESC_SE_Li128ELb1ELb1ELb0ELb0EEENS1_19SingleTileSchedulerILb1ELb0ELb1ELi128EEEEEEEEEvNT_6ParamsE)
        /*0048*/ 	.short	0x0210
        /*004a*/ 	.short	0x0418


	//----- nvinfo : EIATTR_SW_WAR
	.align		4
.L_86:
        /*004c*/ 	.byte	0x04, 0x36
        /*004e*/ 	.short	(.L_88 - .L_87)
.L_87:
        /*0050*/ 	.word	0x00000008
.L_88:


//--------------------- .nv.info._ZN7cutlass13device_kernelIN5flash19enable_sm80_to_sm89INS1_16FlashAttnFwdSm80INS1_25CollectiveMainloopFwdSm80ILi4ELi1ELb0EN4cute5tupleIJNS5_1CILi128EEENS7_ILi64EEENS7_ILi96EEEEEELi96ENS_6half_tEfNS_4arch4Sm80ELb0ELb0ELb0ELb1ELb0ELb1ELb1ELb0EEENS1_21CollectiveEpilogueFwdINS6_IJS8_SA_S9_EEENS6_IJNS7_ILi1EEESI_SI_EEESC_SE_Li128ELb1ELb1ELb0ELb0EEENS1_19SingleTileSchedulerILb1ELb0ELb1ELi128EEEEEEEEEvNT_6ParamsE --------------------------
	.section	.nv.info._ZN7cutlass13device_kernelIN5flash19enable_sm80_to_sm89INS1_16FlashAttnFwdSm80INS1_25CollectiveMainloopFwdSm80ILi4ELi1ELb0EN4cute5tupleIJNS5_1CILi128EEENS7_ILi64EEENS7_ILi96EEEEEELi96ENS_6half_tEfNS_4arch4Sm80ELb0ELb0ELb0ELb1ELb0ELb1ELb1ELb0EEENS1_21CollectiveEpilogueFwdINS6_IJS8_SA_S9_EEENS6_IJNS7_ILi1EEESI_SI_EEESC_SE_Li128ELb1ELb1ELb0ELb0EEENS1_19SingleTileSchedulerILb1ELb0ELb1ELi128EEEEEEEEEvNT_6ParamsE,"",@"SHT_CUDA_INFO"
	.sectionflags	@""
	.align	4


	//----- nvinfo : EIATTR_CUDA_API_VERSION
	.align		4
        /*0000*/ 	.byte	0x04, 0x37
        /*0002*/ 	.short	(.L_90 - .L_89)
.L_89:
        /*0004*/ 	.word	0x00000082


	//----- nvinfo : EIATTR_KPARAM_INFO
	.align		4
.L_90:
        /*0008*/ 	.byte	0x04, 0x17
        /*000a*/ 	.short	(.L_92 - .L_91)
.L_91:
        /*000c*/ 	.word	0x00000000
        /*0010*/ 	.short	0x0000
        /*0012*/ 	.short	0x0000
        /*0014*/ 	.byte	0x00, 0xf0, 0x61, 0x10


	//----- nvinfo : EIATTR_SPARSE_MMA_MASK
	.align		4
.L_92:
        /*0018*/ 	.byte	0x03, 0x50
        /*001a*/ 	.short	0x0000


	//----- nvinfo : EIATTR_MAXREG_COUNT
	.align		4
        /*001c*/ 	.byte	0x03, 0x1b
        /*001e*/ 	.short	0x00ff


	//----- nvinfo : EIATTR_MERCURY_ISA_VERSION
	.align		4
        /*0020*/ 	.byte	0x03, 0x5f
        /*0022*/ 	.short	0x0101


	//----- nvinfo : EIATTR_EXIT_INSTR_OFFSETS
	.align		4
        /*0024*/ 	.byte	0x04, 0x1c
        /*0026*/ 	.short	(.L_94 - .L_93)


	//   ....[0]....
.L_93:
        /*0028*/ 	.word	0x00000010


	//----- nvinfo : EIATTR_MAX_THREADS
	.align		4
.L_94:
        /*002c*/ 	.byte	0x04, 0x05
        /*002e*/ 	.short	(.L_96 - .L_95)
.L_95:
        /*0030*/ 	.word	0x00000080
        /*0034*/ 	.word	0x00000001
        /*0038*/ 	.word	0x00000001


	//----- nvinfo : EIATTR_CBANK_PARAM_SIZE
	.align		4
.L_96:
        /*003c*/ 	.byte	0x03, 0x19
        /*003e*/ 	.short	0x0418


	//----- nvinfo : EIATTR_PARAM_CBANK
	.align		4
        /*0040*/ 	.byte	0x04, 0x0a
        /*0042*/ 	.short	(.L_98 - .L_97)
	.align		4
.L_97:
        /*0044*/ 	.word	index@(.nv.constant0._ZN7cutlass13device_kernelIN5flash19enable_sm80_to_sm89INS1_16FlashAttnFwdSm80INS1_25CollectiveMainloopFwdSm80ILi4ELi1ELb0EN4cute5tupleIJNS5_1CILi128EEENS7_ILi64EEENS7_ILi96EEEEEELi96ENS_6half_tEfNS_4arch4Sm80ELb0ELb0ELb0ELb1ELb0ELb1ELb1ELb0EEENS1_21CollectiveEpilogueFwdINS6_IJS8_SA_S9_EEENS6_IJNS7_ILi1EEESI_SI_EEESC_SE_Li128ELb1ELb1ELb0ELb0EEENS1_19SingleTileSchedulerILb1ELb0ELb1ELi128EEEEEEEEEvNT_6ParamsE)
        /*0048*/ 	.short	0x0210
        /*004a*/ 	.short	0x0418


	//----- nvinfo : EIATTR_SW_WAR
	.align		4
.L_98:
        /*004c*/ 	.byte	0x04, 0x36
        /*004e*/ 	.short	(.L_100 - .L_99)
.L_99:
        /*0050*/ 	.word	0x00000008
.L_100:


//--------------------- .nv.info._ZN7cutlass13device_kernelIN5flash19enable_sm80_to_sm89INS1_16FlashAttnFwdSm80INS1_25CollectiveMainloopFwdSm80ILi4ELi1ELb0EN4cute5tupleIJNS5_1CILi128EEENS7_ILi48EEENS7_ILi96EEEEEELi96ENS_6half_tEfNS_4arch4Sm80ELb0ELb1ELb0ELb0ELb0ELb0ELb1ELb0EEENS1_21CollectiveEpilogueFwdINS6_IJS8_SA_S9_EEENS6_IJNS7_ILi1EEESI_SI_EEESC_SE_Li128ELb0ELb1ELb0ELb0EEENS1_19SingleTileSchedulerILb0ELb0ELb1ELi128EEEEEEEEEvNT_6ParamsE --------------------------
	.section	.nv.info._ZN7cutlass13device_kernelIN5flash19enable_sm80_to_sm89INS1_16FlashAttnFwdSm80INS1_25CollectiveMainloopFwdSm80ILi4ELi1ELb0EN4cute5tupleIJNS5_1CILi128EEENS7_ILi48EEENS7_ILi96EEEEEELi96ENS_6half_tEfNS_4arch4Sm80ELb0ELb1ELb0ELb0ELb0ELb0ELb1ELb0EEENS1_21CollectiveEpilogueFwdINS6_IJS8_SA_S9_EEENS6_IJNS7_ILi1EEESI_SI_EEESC_SE_Li128ELb0ELb1ELb0ELb0EEENS1_19SingleTileSchedulerILb0ELb0ELb1ELi128EEEEEEEEEvNT_6ParamsE,"",@"SHT_CUDA_INFO"
	.sectionflags	@""
	.align	4


	//----- nvinfo : EIATTR_CUDA_API_VERSION
	.align		4
        /*0000*/ 	.byte	0x04, 0x37
        /*0002*/ 	.short	(.L_102 - .L_101)
.L_101:
        /*0004*/ 	.word	0x00000082


	//----- nvinfo : EIATTR_KPARAM_INFO
	.align		4
.L_102:
        /*0008*/ 	.byte	0x04, 0x17
        /*000a*/ 	.short	(.L_104 - .L_103)
.L_103:
        /*000c*/ 	.word	0x00000000
        /*0010*/ 	.short	0x0000
        /*0012*/ 	.short	0x0000
        /*0014*/ 	.byte	0x00, 0xf0, 0x61, 0x10


	//----- nvinfo : EIATTR_SPARSE_MMA_MASK
	.align		4
.L_104:
        /*0018*/ 	.byte	0x03, 0x50
        /*001a*/ 	.short	0x0000


	//----- nvinfo : EIATTR_MAXREG_COUNT
	.align		4
        /*001c*/ 	.byte	0x03, 0x1b
        /*001e*/ 	.short	0x00ff


	//----- nvinfo : EIATTR_MERCURY_ISA_VERSION
	.align		4
        /*0020*/ 	.byte	0x03, 0x5f
        /*0022*/ 	.short	0x0101


	//----- nvinfo : EIATTR_EXIT_INSTR_OFFSETS
	.align		4
        /*0024*/ 	.byte	0x04, 0x1c
        /*0026*/ 	.short	(.L_106 - .L_105)


	//   ....[0]....
.L_105:
        /*0028*/ 	.word	0x00000010


	//----- nvinfo : EIATTR_MAX_THREADS
	.align		4
.L_106:
        /*002c*/ 	.byte	0x04, 0x05
        /*002e*/ 	.short	(.L_108 - .L_107)
.L_107:
        /*0030*/ 	.word	0x00000080
        /*0034*/ 	.word	0x00000001
        /*0038*/ 	.word	0x00000001


	//----- nvinfo : EIATTR_CBANK_PARAM_SIZE
	.align		4
.L_108:
        /*003c*/ 	.byte	0x03, 0x19
        /*003e*/ 	.short	0x0418


	//----- nvinfo : EIATTR_PARAM_CBANK
	.align		4
        /*0040*/ 	.byte	0x04, 0x0a
        /*0042*/ 	.short	(.L_110 - .L_109)
	.align		4
.L_109:
        /*0044*/ 	.word	index@(.nv.constant0._ZN7cutlass13device_kernelIN5flash19enable_sm80_to_sm89INS1_16FlashAttnFwdSm80INS1_25CollectiveMainloopFwdSm80ILi4ELi1ELb0EN4cute5tupleIJNS5_1CILi128EEENS7_ILi48EEENS7_ILi96EEEEEELi96ENS_6half_tEfNS_4arch4Sm80ELb0ELb1ELb0ELb0ELb0ELb0ELb1ELb0EEENS1_21CollectiveEpilogueFwdINS6_IJS8_SA_S9_EEENS6_IJNS7_ILi1EEESI_SI_EEESC_SE_Li128ELb0ELb1ELb0ELb0EEENS1_19SingleTileSchedulerILb0ELb0ELb1ELi128EEEEEEEEEvNT_6ParamsE)
        /*0048*/ 	.short	0x0210
        /*004a*/ 	.short	0x0418


	//----- nvinfo : EIATTR_SW_WAR
	.align		4
.L_110:
        /*004c*/ 	.byte	0x04, 0x36
        /*004e*/ 	.short	(.L_112 - .L_111)
.L_111:
        /*0050*/ 	.word	0x00000008
.L_112:


//--------------------- .nv.info._ZN7cutlass13device_kernelIN5flash19enable_sm80_to_sm89INS1_16FlashAttnFwdSm80INS1_25CollectiveMainloopFwdSm80ILi4ELi1ELb0EN4cute5tupleIJNS5_1CILi128EEENS7_ILi48EEENS7_ILi96EEEEEELi96ENS_6half_tEfNS_4arch4Sm80ELb0ELb1ELb0ELb1ELb0ELb0ELb1ELb0EEENS1_21CollectiveEpilogueFwdINS6_IJS8_SA_S9_EEENS6_IJNS7_ILi1EEESI_SI_EEESC_SE_Li128ELb1ELb1ELb0ELb0EEENS1_19SingleTileSchedulerILb1ELb0ELb1ELi128EEEEEEEEEvNT_6ParamsE --------------------------
	.section	.nv.info._ZN7cutlass13device_kernelIN5flash19enable_sm80_to_sm89INS1_16FlashAttnFwdSm80INS1_25CollectiveMainloopFwdSm80ILi4ELi1ELb0EN4cute5tupleIJNS5_1CILi128EEENS7_ILi48EEENS7_ILi96EEEEEELi96ENS_6half_tEfNS_4arch4Sm80ELb0ELb1ELb0ELb1ELb0ELb0ELb1ELb0EEENS1_21CollectiveEpilogueFwdINS6_IJS8_SA_S9_EEENS6_IJNS7_ILi1EEESI_SI_EEESC_SE_Li128ELb1ELb1ELb0ELb0EEENS1_19SingleTileSchedulerILb1ELb0ELb1ELi128EEEEEEEEEvNT_6ParamsE,"",@"SHT_CUDA_INFO"
	.sectionflags	@""
	.align	4


	//----- nvinfo : EIATTR_CUDA_API_VERSION
	.align		4
        /*0000*/ 	.byte	0x04, 0x37
        /*0002*/ 	.short	(.L_114 - .L_113)
.L_113:
        /*0004*/ 	.word	0x00000082


	//----- nvinfo : EIATTR_KPARAM_INFO
	.align		4
.L_114:
        /*0008*/ 	.byte	0x04, 0x17
        /*000a*/ 	.short	(.L_116 - .L_115)
.L_115:
        /*000c*/ 	.word	0x00000000
        /*0010*/ 	.short	0x0000
        /*0012*/ 	.short	0x0000
        /*0014*/ 	.byte	0x00, 0xf0, 0x61, 0x10


	//----- nvinfo : EIATTR_SPARSE_MMA_MASK
	.align		4
.L_116:
        /*0018*/ 	.byte	0x03, 0x50
        /*001a*/ 	.short	0x0000


	//----- nvinfo : EIATTR_MAXREG_COUNT
	.align		4
        /*001c*/ 	.byte	0x03, 0x1b
        /*001e*/ 	.short	0x00ff


	//----- nvinfo : EIATTR_MERCURY_ISA_VERSION
	.align		4
        /*0020*/ 	.byte	0x03, 0x5f
        /*0022*/ 	.short	0x0101


	//----- nvinfo : EIATTR_EXIT_INSTR_OFFSETS
	.align		4
        /*0024*/ 	.byte	0x04, 0x1c
        /*0026*/ 	.short	(.L_118 - .L_117)


	//   ....[0]....
.L_117:
        /*0028*/ 	.word	0x00000010


	//----- nvinfo : EIATTR_MAX_THREADS
	.align		4
.L_118:
        /*002c*/ 	.byte	0x04, 0x05
        /*002e*/ 	.short	(.L_120 - .L_119)
.L_119:
        /*0030*/ 	.word	0x00000080
        /*0034*/ 	.word	0x00000001
        /*0038*/ 	.word	0x00000001


	//----- nvinfo : EIATTR_CBANK_PARAM_SIZE
	.align		4
.L_120:
        /*003c*/ 	.byte	0x03, 0x19
        /*003e*/ 	.short	0x0418


	//----- nvinfo : EIATTR_PARAM_CBANK
	.align		4
        /*0040*/ 	.byte	0x04, 0x0a
        /*0042*/ 	.short	(.L_122 - .L_121)
	.align		4
.L_121:
        /*0044*/ 	.word	index@(.nv.constant0._ZN7cutlass13device_kernelIN5flash19enable_sm80_to_sm89INS1_16FlashAttnFwdSm80INS1_25CollectiveMainloopFwdSm80ILi4ELi1ELb0EN4cute5tupleIJNS5_1CILi128EEENS7_ILi48EEENS7_ILi96EEEEEELi96ENS_6half_tEfNS_4arch4Sm80ELb0ELb1ELb0ELb1ELb0ELb0ELb1ELb0EEENS1_21CollectiveEpilogueFwdINS6_IJS8_SA_S9_EEENS6_IJNS7_ILi1EEESI_SI_EEESC_SE_Li128ELb1ELb1ELb0ELb0EEENS1_19SingleTileSchedulerILb1ELb0ELb1ELi128EEEEEEEEEvNT_6ParamsE)
        /*0048*/ 	.short	0x0210
        /*004a*/ 	.short	0x0418


	//----- nvinfo : EIATTR_SW_WAR
	.align		4
.L_122:
        /*004c*/ 	.byte	0x04, 0x36
        /*004e*/ 	.short	(.L_124 - .L_123)
.L_123:
        /*0050*/ 	.word	0x00000008
.L_124:


//--------------------- .nv.info._ZN7cutlass13device_kernelIN5flash19enable_sm80_to_sm89INS1_16FlashAttnFwdSm80INS1_25CollectiveMainloopFwdSm80ILi4ELi1ELb0EN4cute5tupleIJNS5_1CILi128EEENS7_ILi48EEENS7_ILi96EEEEEELi96ENS_6half_tEfNS_4arch4Sm80ELb0ELb1ELb0ELb1ELb0ELb1ELb1ELb0EEENS1_21CollectiveEpilogueFwdINS6_IJS8_SA_S9_EEENS6_IJNS7_ILi1EEESI_SI_EEESC_SE_Li128ELb1ELb1ELb0ELb0EEENS1_19SingleTileSchedulerILb1ELb0ELb1ELi128EEEEEEEEEvNT_6ParamsE --------------------------
	.section	.nv.info._ZN7cutlass13device_kernelIN5flash19enable_sm80_to_sm89INS1_16FlashAttnFwdSm80INS1_25CollectiveMainloopFwdSm80ILi4ELi1ELb0EN4cute5tupleIJNS5_1CILi128EEENS7_ILi48EEENS7_ILi96EEEEEELi96ENS_6half_tEfNS_4arch4Sm80ELb0ELb1ELb0ELb1ELb0ELb1ELb1ELb0EEENS1_21CollectiveEpilogueFwdINS6_IJS8_SA_S9_EEENS6_IJNS7_ILi1EEESI_SI_EEESC_SE_Li128ELb1ELb1ELb0ELb0EEENS1_19SingleTileSchedulerILb1ELb0ELb1ELi128EEEEEEEEEvNT_6ParamsE,"",@"SHT_CUDA_INFO"
	.sectionflags	@""
	.align	4


	//----- nvinfo : EIATTR_CUDA_API_VERSION
	.align		4
        /*0000*/ 	.byte	0x04, 0x37
        /*0002*/ 	.short	(.L_126 - .L_125)
.L_125:
        /*0004*/ 	.word	0x00000082


	//----- nvinfo : EIATTR_KPARAM_INFO
	.align		4
.L_126:
        /*0008*/ 	.byte	0x04, 0x17
        /*000a*/ 	.short	(.L_128 - .L_127)
.L_127:
        /*000c*/ 	.word	0x00000000
        /*0010*/ 	.short	0x0000
        /*0012*/ 	.short	0x0000
        /*0014*/ 	.byte	0x00, 0xf0, 0x61, 0x10


	//----- nvinfo : EIATTR_SPARSE_MMA_MASK
	.align		4
.L_128:
        /*0018*/ 	.byte	0x03, 0x50
        /*001a*/ 	.short	0x0000


	//----- nvinfo : EIATTR_MAXREG_COUNT
	.align		4
        /*001c*/ 	.byte	0x03, 0x1b
        /*001e*/ 	.short	0x00ff


	//----- nvinfo : EIATTR_MERCURY_ISA_VERSION
	.align		4
        /*0020*/ 	.byte	0x03, 0x5f
        /*0022*/ 	.short	0x0101


	//----- nvinfo : EIATTR_EXIT_INSTR_OFFSETS
	.align		4
        /*0024*/ 	.byte	0x04, 0x1c
        /*0026*/ 	.short	(.L_130 - .L_129)


	//   ....[0]....
.L_129:
        /*0028*/ 	.word	0x00000010


	//----- nvinfo : EIATTR_MAX_THREADS
	.align		4
.L_130:
        /*002c*/ 	.byte	0x04, 0x05
        /*002e*/ 	.short	(.L_132 - .L_131)
.L_131:
        /*0030*/ 	.word	0x00000080
        /*0034*/ 	.word	0x00000001
        /*0038*/ 	.word	0x00000001


	//----- nvinfo : EIATTR_CBANK_PARAM_SIZE
	.align		4
.L_132:
        /*003c*/ 	.byte	0x03, 0x19
        /*003e*/ 	.short	0x0418


	//----- nvinfo : EIATTR_PARAM_CBANK
	.align		4
        /*0040*/ 	.byte	0x04, 0x0a
        /*0042*/ 	.short	(.L_134 - .L_133)
	.align		4
.L_133:
        /*0044*/ 	.word	index@(.nv.constant0._ZN7cutlass13device_kernelIN5flash19enable_sm80_to_sm89INS1_16FlashAttnFwdSm80INS1_25CollectiveMainloopFwdSm80ILi4ELi1ELb0EN4cute5tupleIJNS5_1CILi128EEENS7_ILi48EEENS7_ILi96EEEEEELi96ENS_6half_tEfNS_4arch4Sm80ELb0ELb1ELb0ELb1ELb0ELb1ELb1ELb0EEENS1_21CollectiveEpilogueFwdINS6_IJS8_SA_S9_EEENS6_IJNS7_ILi1EEESI_SI_EEESC_SE_Li128ELb1ELb1ELb0ELb0EEENS1_19SingleTileSchedulerILb1ELb0ELb1ELi128EEEEEEEEEvNT_6ParamsE)
        /*0048*/ 	.short	0x0210
        /*004a*/ 	.short	0x0418


	//----- nvinfo : EIATTR_SW_WAR
	.align		4
.L_134:
        /*004c*/ 	.byte	0x04, 0x36
        /*004e*/ 	.short	(.L_136 - .L_135)
.L_135:
        /*0050*/ 	.word	0x00000008
.L_136:


//--------------------- .nv.info._ZN7cutlass13device_kernelIN5flash19enable_sm80_to_sm89INS1_16FlashAttnFwdSm80INS1_25CollectiveMainloopFwdSm80ILi4ELi1ELb0EN4cute5tupleIJNS5_1CILi128EEENS7_ILi64EEENS7_ILi96EEEEEELi96ENS_6half_tEfNS_4arch4Sm80ELb1ELb0ELb0ELb0ELb0ELb0ELb1ELb0EEENS1_21CollectiveEpilogueFwdINS6_IJS8_SA_S9_EEENS6_IJNS7_ILi1EEESI_SI_EEESC_SE_Li128ELb0ELb1ELb0ELb0EEENS1_30DynamicPersistentTileSchedulerILi128ELi128ELb0ELb1ELb0EEEEEEEEEvNT_6ParamsE --------------------------
	.section	.nv.info._ZN7cutlass13device_kernelIN5flash19enable_sm80_to_sm89INS1_16FlashAttnFwdSm80INS1_25CollectiveMainloopFwdSm80ILi4ELi1ELb0EN4cute5tupleIJNS5_1CILi128EEENS7_ILi64EEENS7_ILi96EEEEEELi96ENS_6half_tEfNS_4arch4Sm80ELb1ELb0ELb0ELb0ELb0ELb0ELb1ELb0EEENS1_21CollectiveEpilogueFwdINS6_IJS8_SA_S9_EEENS6_IJNS7_ILi1EEESI_SI_EEESC_SE_Li128ELb0ELb1ELb0ELb0EEENS1_30DynamicPersistentTileSchedulerILi128ELi128ELb0ELb1ELb0EEEEEEEEEvNT_6ParamsE,"",@"SHT_CUDA_INFO"
	.sectionflags	@""
	.align	4


	//----- nvinfo : EIATTR_CUDA_API_VERSION
	.align		4
        /*0000*/ 	.byte	0x04, 0x37
        /*0002*/ 	.short	(.L_138 - .L_137)
.L_137:
        /*0004*/ 	.word	0x00000082


	//----- nvinfo : EIATTR_KPARAM_INFO
	.align		4
.L_138:
        /*0008*/ 	.byte	0x04, 0x17
        /*000a*/ 	.short	(.L_140 - .L_139)
.L_139:
        /*000c*/ 	.word	0x00000000
        /*0010*/ 	.short	0x0000
        /*0012*/ 	.short	0x0000
        /*0014*/ 	.byte	0x00, 0xf0, 0xa1, 0x10


	//----- nvinfo : EIATTR_SPARSE_MMA_MASK
	.align		4
.L_140:
        /*0018*/ 	.byte	0x03, 0x50
        /*001a*/ 	.short	0x0000


	//----- nvinfo : EIATTR_MAXREG_COUNT
	.align		4
        /*001c*/ 	.byte	0x03, 0x1b
        /*001e*/ 	.short	0x00ff


	//----- nvinfo : EIATTR_MERCURY_ISA_VERSION
	.align		4
        /*0020*/ 	.byte	0x03, 0x5f
        /*0022*/ 	.short	0x0101


	//----- nvinfo : EIATTR_EXIT_INSTR_OFFSETS
	.align		4
        /*0024*/ 	.byte	0x04, 0x1c
        /*0026*/ 	.short	(.L_142 - .L_141)


	//   ....[0]....
.L_141:
        /*0028*/ 	.word	0x00000010


	//----- nvinfo : EIATTR_MAX_THREADS
	.align		4
.L_142:
        /*002c*/ 	.byte	0x04, 0x05
        /*002e*/ 	.short	(.L_144 - .L_143)
.L_143:
        /*0030*/ 	.word	0x00000080
        /*0034*/ 	.word	0x00000001
        /*0038*/ 	.word	0x00000001


	//----- nvinfo : EIATTR_CBANK_PARAM_SIZE
	.align		4
.L_144:
        /*003c*/ 	.byte	0x03, 0x19
        /*003e*/ 	.short	0x0428


	//----- nvinfo : EIATTR_PARAM_CBANK
	.align		4
        /*0040*/ 	.byte	0x04, 0x0a
        /*0042*/ 	.short	(.L_146 - .L_145)
	.align		4
.L_145:
        /*0044*/ 	.word	index@(.nv.constant0._ZN7cutlass13device_kernelIN5flash19enable_sm80_to_sm89INS1_16FlashAttnFwdSm80INS1_25CollectiveMainloopFwdSm80ILi4ELi1ELb0EN4cute5tupleIJNS5_1CILi128EEENS7_ILi64EEENS7_ILi96EEEEEELi96ENS_6half_tEfNS_4arch4Sm80ELb1ELb0ELb0ELb0ELb0ELb0ELb1ELb0EEENS1_21CollectiveEpilogueFwdINS6_IJS8_SA_S9_EEENS6_IJNS7_ILi1EEESI_SI_EEESC_SE_Li128ELb0ELb1ELb0ELb0EEENS1_30DynamicPersistentTileSchedulerILi128ELi128ELb0ELb1ELb0EEEEEEEEEvNT_6ParamsE)
        /*0048*/ 	.short	0x0210
        /*004a*/ 	.short	0x0428


	//----- nvinfo : EIATTR_SW_WAR
	.align		4
.L_146:
        /*004c*/ 	.byte	0x04, 0x36
        /*004e*/ 	.short	(.L_148 - .L_147)
.L_147:
        /*0050*/ 	.word	0x00000008
.L_148:


//--------------------- .nv.info._ZN7cutlass13device_kernelIN5flash19enable_sm80_to_sm89INS1_16FlashAttnFwdSm80INS1_25CollectiveMainloopFwdSm80ILi4ELi1ELb0EN4cute5tupleIJNS5_1CILi128EEENS7_ILi64EEENS7_ILi96EEEEEELi96ENS_6half_tEfNS_4arch4Sm80ELb1ELb0ELb0ELb1ELb0ELb0ELb1ELb0EEENS1_21CollectiveEpilogueFwdINS6_IJS8_SA_S9_EEENS6_IJNS7_ILi1EEESI_SI_EEESC_SE_Li128ELb1ELb1ELb0ELb0EEENS1_19SingleTileSchedulerILb1ELb0ELb1ELi128EEEEEEEEEvNT_6ParamsE --------------------------
	.section	.nv.info._ZN7cutlass13device_kernelIN5flash19enable_sm80_to_sm89INS1_16FlashAttnFwdSm80INS1_25CollectiveMainloopFwdSm80ILi4ELi1ELb0EN4cute5tupleIJNS5_1CILi128EEENS7_ILi64EEENS7_ILi96EEEEEELi96ENS_6half_tEfNS_4arch4Sm80ELb1ELb0ELb0ELb1ELb0ELb0ELb1ELb0EEENS1_21CollectiveEpilogueFwdINS6_IJS8_SA_S9_EEENS6_IJNS7_ILi1EEESI_SI_EEESC_SE_Li128ELb1ELb1ELb0ELb0EEENS1_19SingleTileSchedulerILb1ELb0ELb1ELi128EEEEEEEEEvNT_6ParamsE,"",@"SHT_CUDA_INFO"
	.sectionflags	@""
	.align	4


	//----- nvinfo : EIATTR_CUDA_API_VERSION
	.align		4
        /*0000*/ 	.byte	0x04, 0x37
        /*0002*/ 	.short	(.L_150 - .L_149)
.L_149:
        /*0004*/ 	.word	0x00000082


	//----- nvinfo : EIATTR_KPARAM_INFO
	.align		4
.L_150:
        /*0008*/ 	.byte	0x04, 0x17
        /*000a*/ 	.short	(.L_152 - .L_151)
.L_151:
        /*000c*/ 	.word	0x00000000
        /*0010*/ 	.short	0x0000
        /*0012*/ 	.short	0x0000
        /*0014*/ 	.byte	0x00, 0xf0, 0x61, 0x10


	//----- nvinfo : EIATTR_SPARSE_MMA_MASK
	.align		4
.L_152:
        /*0018*/ 	.byte	0x03, 0x50
        /*001a*/ 	.short	0x0000


	//----- nvinfo : EIATTR_MAXREG_COUNT
	.align		4
        /*001c*/ 	.byte	0x03, 0x1b
        /*001e*/ 	.short	0x00ff


	//----- nvinfo : EIATTR_MERCURY_ISA_VERSION
	.align		4
        /*0020*/ 	.byte	0x03, 0x5f
        /*0022*/ 	.short	0x0101


	//----- nvinfo : EIATTR_EXIT_INSTR_OFFSETS
	.align		4
        /*0024*/ 	.byte	0x04, 0x1c
        /*0026*/ 	.short	(.L_154 - .L_153)


	//   ....[0]....
.L_153:
        /*0028*/ 	.word	0x00000010


	//----- nvinfo : EIATTR_MAX_THREADS
	.align		4
.L_154:
        /*002c*/ 	.byte	0x04, 0x05
        /*002e*/ 	.short	(.L_156 - .L_155)
.L_155:
        /*0030*/ 	.word	0x00000080
        /*0034*/ 	.word	0x00000001
        /*0038*/ 	.word	0x00000001


	//----- nvinfo : EIATTR_CBANK_PARAM_SIZE
	.align		4
.L_156:
        /*003c*/ 	.byte	0x03, 0x19
        /*003e*/ 	.short	0x0418


	//----- nvinfo : EIATTR_PARAM_CBANK
	.align		4
        /*0040*/ 	.byte	0x04, 0x0a
        /*0042*/ 	.short	(.L_158 - .L_157)
	.align		4
.L_157:
        /*0044*/ 	.word	index@(.nv.constant0._ZN7cutlass13device_kernelIN5flash19enable_sm80_to_sm89INS1_16FlashAttnFwdSm80INS1_25CollectiveMainloopFwdSm80ILi4ELi1ELb0EN4cute5tupleIJNS5_1CILi128EEENS7_ILi64EEENS7_ILi96EEEEEELi96ENS_6half_tEfNS_4arch4Sm80ELb1ELb0ELb0ELb1ELb0ELb0ELb1ELb0EEENS1_21CollectiveEpilogueFwdINS6_IJS8_SA_S9_EEENS6_IJNS7_ILi1EEESI_SI_EEESC_SE_Li128ELb1ELb1ELb0ELb0EEENS1_19SingleTileSchedulerILb1ELb0ELb1ELi128EEEEEEEEEvNT_6ParamsE)
        /*0048*/ 	.short	0x0210
        /*004a*/ 	.short	0x0418


	//----- nvinfo : EIATTR_SW_WAR
	.align		4
.L_158:
        /*004c*/ 	.byte	0x04, 0x36
        /*004e*/ 	.short	(.L_160 - .L_159)
.L_159:
        /*0050*/ 	.word	0x00000008
.L_160:


//--------------------- .nv.info._ZN7cutlass13device_kernelIN5flash19enable_sm80_to_sm89INS1_16FlashAttnFwdSm80INS1_25CollectiveMainloopFwdSm80ILi4ELi1ELb0EN4cute5tupleIJNS5_1CILi128EEENS7_ILi64EEENS7_ILi96EEEEEELi96ENS_6half_tEfNS_4arch4Sm80ELb1ELb0ELb0ELb1ELb0ELb1ELb1ELb0EEENS1_21CollectiveEpilogueFwdINS6_IJS8_SA_S9_EEENS6_IJNS7_ILi1EEESI_SI_EEESC_SE_Li128ELb1ELb1ELb0ELb0EEENS1_19SingleTileSchedulerILb1ELb0ELb1ELi128EEEEEEEEEvNT_6ParamsE --------------------------
	.section	.nv.info._ZN7cutlass13device_kernelIN5flash19enable_sm80_to_sm89INS1_16FlashAttnFwdSm80INS1_25CollectiveMainloopFwdSm80ILi4ELi1ELb0EN4cute5tupleIJNS5_1CILi128EEENS7_ILi64EEENS7_ILi96EEEEEELi96ENS_6half_tEfNS_4arch4Sm80ELb1ELb0ELb0ELb1ELb0ELb1ELb1ELb0EEENS1_21CollectiveEpilogueFwdINS6_IJS8_SA_S9_EEENS6_IJNS7_ILi1EEESI_SI_EEESC_SE_Li128ELb1ELb1ELb0ELb0EEENS1_19SingleTileSchedulerILb1ELb0ELb1ELi128EEEEEEEEEvNT_6ParamsE,"",@"SHT_CUDA_INFO"
	.sectionflags	@""
	.align	4


	//----- nvinfo : EIATTR_CUDA_API_VERSION
	.align		4
        /*0000*/ 	.byte	0x04, 0x37
        /*0002*/ 	.short	(.L_162 - .L_161)
.L_161:
        /*0004*/ 	.word	0x00000082


	//----- nvinfo : EIATTR_KPARAM_INFO
	.align		4
.L_162:
        /*0008*/ 	.byte	0x04, 0x17
        /*000a*/ 	.short	(.L_164 - .L_163)
.L_163:
        /*000c*/ 	.word	0x00000000
        /*0010*/ 	.short	0x0000
        /*0012*/ 	.short	0x0000
        /*0014*/ 	.byte	0x00, 0xf0, 0x61, 0x10


	//----- nvinfo : EIATTR_SPARSE_MMA_MASK
	.align		4
.L_164:
        /*0018*/ 	.byte	0x03, 0x50
        /*001a*/ 	.short	0x0000


	//----- nvinfo : EIATTR_MAXREG_COUNT
	.align		4
        /*001c*/ 	.byte	0x03, 0x1b
        /*001e*/ 	.short	0x00ff


	//----- nvinfo : EIATTR_MERCURY_ISA_VERSION
	.align		4
        /*0020*/ 	.byte	0x03, 0x5f
        /*0022*/ 	.short	0x0101


	//----- nvinfo : EIATTR_EXIT_INSTR_OFFSETS
	.align		4
        /*0024*/ 	.byte	0x04, 0x1c
        /*0026*/ 	.short	(.L_166 - .L_165)


	//   ....[0]....
.L_165:
        /*0028*/ 	.word	0x00000010


	//----- nvinfo : EIATTR_MAX_THREADS
	.align		4
.L_166:
        /*002c*/ 	.byte	0x04, 0x05
        /*002e*/ 	.short	(.L_168 - .L_167)
.L_167:
        /*0030*/ 	.word	0x00000080
        /*0034*/ 	.word	0x00000001
        /*0038*/ 	.word	0x00000001


	//----- nvinfo : EIATTR_CBANK_PARAM_SIZE
	.align		4
.L_168:
        /*003c*/ 	.byte	0x03, 0x19
        /*003e*/ 	.short	0x0418


	//----- nvinfo : EIATTR_PARAM_CBANK
	.align		4
        /*0040*/ 	.byte	0x04, 0x0a
        /*0042*/ 	.short	(.L_170 - .L_169)
	.align		4
.L_169:
        /*0044*/ 	.word	index@(.nv.constant0._ZN7cutlass13device_kernelIN5flash19enable_sm80_to_sm89INS1_16FlashAttnFwdSm80INS1_25CollectiveMainloopFwdSm80ILi4ELi1ELb0EN4cute5tupleIJNS5_1CILi128EEENS7_ILi64EEENS7_ILi96EEEEEELi96ENS_6half_tEfNS_4arch4Sm80ELb1ELb0ELb0ELb1ELb0ELb1ELb1ELb0EEENS1_21CollectiveEpilogueFwdINS6_IJS8_SA_S9_EEENS6_IJNS7_ILi1EEESI_SI_EEESC_SE_Li128ELb1ELb1ELb0ELb0EEENS1_19SingleTileSchedulerILb1ELb0ELb1ELi128EEEEEEEEEvNT_6ParamsE)
        /*0048*/ 	.short	0x0210
        /*004a*/ 	.short	0x0418


	//----- nvinfo : EIATTR_SW_WAR
	.align		4
.L_170:
        /*004c*/ 	.byte	0x04, 0x36
        /*004e*/ 	.short	(.L_172 - .L_171)
.L_171:
        /*0050*/ 	.word	0x00000008
.L_172:


//--------------------- .nv.callgraph             --------------------------
	.section	.nv.callgraph,"",@"SHT_CUDA_CALLGRAPH"
	.align	4
	.sectionentsize	8
	.align		4
        /*0000*/ 	.word	0x00000000
	.align		4
        /*0004*/ 	.word	0xffffffff
	.align		4
        /*0008*/ 	.word	0x00000000
	.align		4
        /*000c*/ 	.word	0xfffffffe
	.align		4
        /*0010*/ 	.word	0x00000000
	.align		4
        /*0014*/ 	.word	0xfffffffd
	.align		4
        /*0018*/ 	.word	0x00000000
	.align		4
        /*001c*/ 	.word	0xfffffffc


//--------------------- .nv.constant4             --------------------------
	.section	.nv.constant4,"a",@progbits
	.align	8
	.align		8
.nv.constant4:
        /*0000*/ 	.dword	_ZN65_INTERNAL_1b41c762_29_flash_fwd_hdim96_fp16_sm80_cu_ef95aea4_43634cuda3std3__45__cpo5beginE
	.align		8
        /*0008*/ 	.dword	_ZN65_INTERNAL_1b41c762_29_flash_fwd_hdim96_fp16_sm80_cu_ef95aea4_43634cuda3std3__45__cpo3endE
	.align		8
        /*0010*/ 	.dword	_ZN65_INTERNAL_1b41c762_29_flash_fwd_hdim96_fp16_sm80_cu_ef95aea4_43634cuda3std3__45__cpo6cbeginE
	.align		8
        /*0018*/ 	.dword	_ZN65_INTERNAL_1b41c762_29_flash_fwd_hdim96_fp16_sm80_cu_ef95aea4_43634cuda3std3__45__cpo4cendE
	.align		8
        /*0020*/ 	.dword	_ZN65_INTERNAL_1b41c762_29_flash_fwd_hdim96_fp16_sm80_cu_ef95aea4_43634cuda3std3__467_GLOBAL__N__1b41c762_29_flash_fwd_hdim96_fp16_sm80_cu_ef95aea4_43636ignoreE
	.align		8
        /*0028*/ 	.dword	_ZN65_INTERNAL_1b41c762_29_flash_fwd_hdim96_fp16_sm80_cu_ef95aea4_43634cuda3std3__419piecewise_constructE
	.align		8
        /*0030*/ 	.dword	_ZN65_INTERNAL_1b41c762_29_flash_fwd_hdim96_fp16_sm80_cu_ef95aea4_43634cuda3std3__48in_placeE
	.align		8
        /*0038*/ 	.dword	_ZN65_INTERNAL_1b41c762_29_flash_fwd_hdim96_fp16_sm80_cu_ef95aea4_43634cuda3std6ranges3__45__cpo4swapE
	.align		8
        /*0040*/ 	.dword	_ZN65_INTERNAL_1b41c762_29_flash_fwd_hdim96_fp16_sm80_cu_ef95aea4_43634cuda3std6ranges3__45__cpo9iter_moveE
	.align		8
        /*0048*/ 	.dword	_ZN65_INTERNAL_1b41c762_29_flash_fwd_hdim96_fp16_sm80_cu_ef95aea4_43634cute7productE
	.align		8
        /*0050*/ 	.dword	_ZN65_INTERNAL_1b41c762_29_flash_fwd_hdim96_fp16_sm80_cu_ef95aea4_43634cute1_E


//--------------------- .text._ZN7cutlass13device_kernelIN5flash19enable_sm80_to_sm89INS1_16FlashAttnFwdSm80INS1_25CollectiveMainloopFwdSm80ILi4ELi1ELb0EN4cute5tupleIJNS5_1CILi128EEENS7_ILi64EEENS7_ILi96EEEEEELi96ENS_6half_tEfNS_4arch4Sm80ELb0ELb0ELb0ELb0ELb0ELb0ELb1ELb0EEENS1_21CollectiveEpilogueFwdINS6_IJS8_SA_S9_EEENS6_IJNS7_ILi1EEESI_SI_EEESC_SE_Li128ELb0ELb1ELb0ELb0EEENS1_19SingleTileSchedulerILb0ELb0ELb1ELi128EEEEEEEEEvNT_6ParamsE --------------------------
	.section	.text._ZN7cutlass13device_kernelIN5flash19enable_sm80_to_sm89INS1_16FlashAttnFwdSm80INS1_25CollectiveMainloopFwdSm80ILi4ELi1ELb0EN4cute5tupleIJNS5_1CILi128EEENS7_ILi64EEENS7_ILi96EEEEEELi96ENS_6half_tEfNS_4arch4Sm80ELb0ELb0ELb0ELb0ELb0ELb0ELb1ELb0EEENS1_21CollectiveEpilogueFwdINS6_IJS8_SA_S9_EEENS6_IJNS7_ILi1EEESI_SI_EEESC_SE_Li128ELb0ELb1ELb0ELb0EEENS1_19SingleTileSchedulerILb0ELb0ELb1ELi128EEEEEEEEEvNT_6ParamsE,"ax",@progbits
	.align	128
.text._ZN7cutlass13device_kernelIN5flash19enable_sm80_to_sm89INS1_16FlashAttnFwdSm80INS1_25CollectiveMainloopFwdSm80ILi4ELi1ELb0EN4cute5tupleIJNS5_1CILi128EEENS7_ILi64EEENS7_ILi96EEEEEELi96ENS_6half_tEfNS_4arch4Sm80ELb0ELb0ELb0ELb0ELb0ELb0ELb1ELb0EEENS1_21CollectiveEpilogueFwdINS6_IJS8_SA_S9_EEENS6_IJNS7_ILi1EEESI_SI_EEESC_SE_Li128ELb0ELb1ELb0ELb0EEENS1_19SingleTileSchedulerILb0ELb0ELb1ELi128EEEEEEEEEvNT_6ParamsE:
        .type           _ZN7cutlass13device_kernelIN5flash19enable_sm80_to_sm89INS1_16FlashAttnFwdSm80INS1_25CollectiveMainloopFwdSm80ILi4ELi1ELb0EN4cute5tupleIJNS5_1CILi128EEENS7_ILi64EEENS7_ILi96EEEEEELi96ENS_6half_tEfNS_4arch4Sm80ELb0ELb0ELb0ELb0ELb0ELb0ELb1ELb0EEENS1_21CollectiveEpilogueFwdINS6_IJS8_SA_S9_EEENS6_IJNS7_ILi1EEESI_SI_EEESC_SE_Li128ELb0ELb1ELb0ELb0EEENS1_19SingleTileSchedulerILb0ELb0ELb1ELi128EEEEEEEEEvNT_6ParamsE,@function
        .size           _ZN7cutlass13device_kernelIN5flash19enable_sm80_to_sm89INS1_16FlashAttnFwdSm80INS1_25CollectiveMainloopFwdSm80ILi4ELi1ELb0EN4cute5tupleIJNS5_1CILi128EEENS7_ILi64EEENS7_ILi96EEEEEELi96ENS_6half_tEfNS_4arch4Sm80ELb0ELb0ELb0ELb0ELb0ELb0ELb1ELb0EEENS1_21CollectiveEpilogueFwdINS6_IJS8_SA_S9_EEENS6_IJNS7_ILi1EEESI_SI_EEESC_SE_Li128ELb0ELb1ELb0ELb0EEENS1_19SingleTileSchedulerILb0ELb0ELb1ELi128EEEEEEEEEvNT_6ParamsE,(.L_x_9 - _ZN7cutlass13device_kernelIN5flash19enable_sm80_to_sm89INS1_16FlashAttnFwdSm80INS1_25CollectiveMainloopFwdSm80ILi4ELi1ELb0EN4cute5tupleIJNS5_1CILi128EEENS7_ILi64EEENS7_ILi96EEEEEELi96ENS_6half_tEfNS_4arch4Sm80ELb0ELb0ELb0ELb0ELb0ELb0ELb1ELb0EEENS1_21CollectiveEpilogueFwdINS6_IJS8_SA_S9_EEENS6_IJNS7_ILi1EEESI_SI_EEESC_SE_Li128ELb0ELb1ELb0ELb0EEENS1_19SingleTileSchedulerILb0ELb0ELb1ELi128EEEEEEEEEvNT_6ParamsE)
        .other          _ZN7cutlass13device_kernelIN5flash19enable_sm80_to_sm89INS1_16FlashAttnFwdSm80INS1_25CollectiveMainloopFwdSm80ILi4ELi1ELb0EN4cute5tupleIJNS5_1CILi128EEENS7_ILi64EEENS7_ILi96EEEEEELi96ENS_6half_tEfNS_4arch4Sm80ELb0ELb0ELb0ELb0ELb0ELb0ELb1ELb0EEENS1_21CollectiveEpilogueFwdINS6_IJS8_SA_S9_EEENS6_IJNS7_ILi1EEESI_SI_EEESC_SE_Li128ELb0ELb1ELb0ELb0EEENS1_19SingleTileSchedulerILb0ELb0ELb1ELi128EEEEEEEEEvNT_6ParamsE,@"STO_CUDA_ENTRY STV_DEFAULT"
_ZN7cutlass13device_kernelIN5flash19enable_sm80_to_sm89INS1_16FlashAttnFwdSm80INS1_25CollectiveMainloopFwdSm80ILi4ELi1ELb0EN4cute5tupleIJNS5_1CILi128EEENS7_ILi64EEENS7_ILi96EEEEEELi96ENS_6half_tEfNS_4arch4Sm80ELb0ELb0ELb0ELb0ELb0ELb0ELb1ELb0EEENS1_21CollectiveEpilogueFwdINS6_IJS8_SA_S9_EEENS6_IJNS7_ILi1EEESI_SI_EEESC_SE_Li128ELb0ELb1ELb0ELb0EEENS1_19SingleTileSchedulerILb0ELb0ELb1ELi128EEEEEEEEEvNT_6ParamsE:
[----:B------:R-:W-:Y:S01]  /*0000*/  LDC R1, c[0x0][0x28] ;  /* 0x00000a00ff017b82 */ /* 0x000fe20000000800 */
[----:B------:R-:W-:Y:S05]  /*0010*/  EXIT ;  /* 0x000000000000794d */ /* 0x000fea0003800000 */
.L_x_0:
[----:B------:R-:W-:-:S00]  /*0020*/  BRA `(.L_x_0) ;  /* 0xfffffffc00fc7947 */ /* 0x000fc0000383ffff */
[----:B------:R-:W-:-:S00]  /*0030*/  NOP ;  /* 0x0000000000007918 */ /* 0x000fc00000000000 */
        /* <DEDUP_REMOVED lines=12> */
.L_x_9:


//--------------------- .text._ZN7cutlass13device_kernelIN5flash19enable_sm80_to_sm89INS1_16FlashAttnFwdSm80INS1_25CollectiveMainloopFwdSm80ILi4ELi1ELb0EN4cute5tupleIJNS5_1CILi128EEENS7_ILi64EEENS7_ILi96EEEEEELi96ENS_6half_tEfNS_4arch4Sm80ELb0ELb0ELb0ELb1ELb0ELb0ELb1ELb0EEENS1_21CollectiveEpilogueFwdINS6_IJS8_SA_S9_EEENS6_IJNS7_ILi1EEESI_SI_EEESC_SE_Li128ELb1ELb1ELb0ELb0EEENS1_19SingleTileSchedulerILb1ELb0ELb1ELi128EEEEEEEEEvNT_6ParamsE --------------------------
	.section	.text._ZN7cutlass13device_kernelIN5flash19enable_sm80_to_sm89INS1_16FlashAttnFwdSm80INS1_25CollectiveMainloopFwdSm80ILi4ELi1ELb0EN4cute5tupleIJNS5_1CILi128EEENS7_ILi64EEENS7_ILi96EEEEEELi96ENS_6half_tEfNS_4arch4Sm80ELb0ELb0ELb0ELb1ELb0ELb0ELb1ELb0EEENS1_21CollectiveEpilogueFwdINS6_IJS8_SA_S9_EEENS6_IJNS7_ILi1EEESI_SI_EEESC_SE_Li128ELb1ELb1ELb0ELb0EEENS1_19SingleTileSchedulerILb1ELb0ELb1ELi128EEEEEEEEEvNT_6ParamsE,"ax",@progbits
	.align	128
.text._ZN7cutlass13device_kernelIN5flash19enable_sm80_to_sm89INS1_16FlashAttnFwdSm80INS1_25CollectiveMainloopFwdSm80ILi4ELi1ELb0EN4cute5tupleIJNS5_1CILi128EEENS7_ILi64EEENS7_ILi96EEEEEELi96ENS_6half_tEfNS_4arch4Sm80ELb0ELb0ELb0ELb1ELb0ELb0ELb1ELb0EEENS1_21CollectiveEpilogueFwdINS6_IJS8_SA_S9_EEENS6_IJNS7_ILi1EEESI_SI_EEESC_SE_Li128ELb1ELb1ELb0ELb0EEENS1_19SingleTileSchedulerILb1ELb0ELb1ELi128EEEEEEEEEvNT_6ParamsE:
        .type           _ZN7cutlass13device_kernelIN5flash19enable_sm80_to_sm89INS1_16FlashAttnFwdSm80INS1_25CollectiveMainloopFwdSm80ILi4ELi1ELb0EN4cute5tupleIJNS5_1CILi128EEENS7_ILi64EEENS7_ILi96EEEEEELi96ENS_6half_tEfNS_4arch4Sm80ELb0ELb0ELb0ELb1ELb0ELb0ELb1ELb0EEENS1_21CollectiveEpilogueFwdINS6_IJS8_SA_S9_EEENS6_IJNS7_ILi1EEESI_SI_EEESC_SE_Li128ELb1ELb1ELb0ELb0EEENS1_19SingleTileSchedulerILb1ELb0ELb1ELi128EEEEEEEEEvNT_6ParamsE,@function
        .size           _ZN7cutlass13device_kernelIN5flash19enable_sm80_to_sm89INS1_16FlashAttnFwdSm80INS1_25CollectiveMainloopFwdSm80ILi4ELi1ELb0EN4cute5tupleIJNS5_1CILi128EEENS7_ILi64EEENS7_ILi96EEEEEELi96ENS_6half_tEfNS_4arch4Sm80ELb0ELb0ELb0ELb1ELb0ELb0ELb1ELb0EEENS1_21CollectiveEpilogueFwdINS6_IJS8_SA_S9_EEENS6_IJNS7_ILi1EEESI_SI_EEESC_SE_Li128ELb1ELb1ELb0ELb0EEENS1_19SingleTileSchedulerILb1ELb0ELb1ELi128EEEEEEEEEvNT_6ParamsE,(.L_x_10 - _ZN7cutlass13device_kernelIN5flash19enable_sm80_to_sm89INS1_16FlashAttnFwdSm80INS1_25CollectiveMainloopFwdSm80ILi4ELi1ELb0EN4cute5tupleIJNS5_1CILi128EEENS7_ILi64EEENS7_ILi96EEEEEELi96ENS_6half_tEfNS_4arch4Sm80ELb0ELb0ELb0ELb1ELb0ELb0ELb1ELb0EEENS1_21CollectiveEpilogueFwdINS6_IJS8_SA_S9_EEENS6_IJNS7_ILi1EEESI_SI_EEESC_SE_Li128ELb1ELb1ELb0ELb0EEENS1_19SingleTileSchedulerILb1ELb0ELb1ELi128EEEEEEEEEvNT_6ParamsE)
        .other          _ZN7cutlass13device_kernelIN5flash19enable_sm80_to_sm89INS1_16FlashAttnFwdSm80INS1_25CollectiveMainloopFwdSm80ILi4ELi1ELb0EN4cute5tupleIJNS5_1CILi128EEENS7_ILi64EEENS7_ILi96EEEEEELi96ENS_6half_tEfNS_4arch4Sm80ELb0ELb0ELb0ELb1ELb0ELb0ELb1ELb0EEENS1_21CollectiveEpilogueFwdINS6_IJS8_SA_S9_EEENS6_IJNS7_ILi1EEESI_SI_EEESC_SE_Li128ELb1ELb1ELb0ELb0EEENS1_19SingleTileSchedulerILb1ELb0ELb1ELi128EEEEEEEEEvNT_6ParamsE,@"STO_CUDA_ENTRY STV_DEFAULT"
_ZN7cutlass13device_kernelIN5flash19enable_sm80_to_sm89INS1_16FlashAttnFwdSm80INS1_25CollectiveMainloopFwdSm80ILi4ELi1ELb0EN4cute5tupleIJNS5_1CILi128EEENS7_ILi64EEENS7_ILi96EEEEEELi96ENS_6half_tEfNS_4arch4Sm80ELb0ELb0ELb0ELb1ELb0ELb0ELb1ELb0EEENS1_21CollectiveEpilogueFwdINS6_IJS8_SA_S9_EEENS6_IJNS7_ILi1EEESI_SI_EEESC_SE_Li128ELb1ELb1ELb0ELb0EEENS1_19SingleTileSchedulerILb1ELb0ELb1ELi128EEEEEEEEEvNT_6ParamsE:
[----:B------:R-:W-:Y:S01]  /*0000*/  LDC R1, c[0x0][0x28] ;  /* 0x00000a00ff017b82 */ /* 0x000fe20000000800 */
[----:B------:R-:W-:Y:S05]  /*0010*/  EXIT ;  /* 0x000000000000794d */ /* 0x000fea0003800000 */
.L_x_1:
        /* <DEDUP_REMOVED lines=14> */
.L_x_10:


//--------------------- .text._ZN7cutlass13device_kernelIN5flash19enable_sm80_to_sm89INS1_16FlashAttnFwdSm80INS1_25CollectiveMainloopFwdSm80ILi4ELi1ELb0EN4cute5tupleIJNS5_1CILi128EEENS7_ILi64EEENS7_ILi96EEEEEELi96ENS_6half_tEfNS_4arch4Sm80ELb0ELb0ELb0ELb1ELb0ELb1ELb1ELb0EEENS1_21CollectiveEpilogueFwdINS6_IJS8_SA_S9_EEENS6_IJNS7_ILi1EEESI_SI_EEESC_SE_Li128ELb1ELb1ELb0ELb0EEENS1_19SingleTileSchedulerILb1ELb0ELb1ELi128EEEEEEEEEvNT_6ParamsE --------------------------
	.section	.text._ZN7cutlass13device_kernelIN5flash19enable_sm80_to_sm89INS1_16FlashAttnFwdSm80INS1_25CollectiveMainloopFwdSm80ILi4ELi1ELb0EN4cute5tupleIJNS5_1CILi128EEENS7_ILi64EEENS7_ILi96EEEEEELi96ENS_6half_tEfNS_4arch4Sm80ELb0ELb0ELb0ELb1ELb0ELb1ELb1ELb0EEENS1_21CollectiveEpilogueFwdINS6_IJS8_SA_S9_EEENS6_IJNS7_ILi1EEESI_SI_EEESC_SE_Li128ELb1ELb1ELb0ELb0EEENS1_19SingleTileSchedulerILb1ELb0ELb1ELi128EEEEEEEEEvNT_6ParamsE,"ax",@progbits
	.align	128
.text._ZN7cutlass13device_kernelIN5flash19enable_sm80_to_sm89INS1_16FlashAttnFwdSm80INS1_25CollectiveMainloopFwdSm80ILi4ELi1ELb0EN4cute5tupleIJNS5_1CILi128EEENS7_ILi64EEENS7_ILi96EEEEEELi96ENS_6half_tEfNS_4arch4Sm80ELb0ELb0ELb0ELb1ELb0ELb1ELb1ELb0EEENS1_21CollectiveEpilogueFwdINS6_IJS8_SA_S9_EEENS6_IJNS7_ILi1EEESI_SI_EEESC_SE_Li128ELb1ELb1ELb0ELb0EEENS1_19SingleTileSchedulerILb1ELb0ELb1ELi128EEEEEEEEEvNT_6ParamsE:
        .type           _ZN7cutlass13device_kernelIN5flash19enable_sm80_to_sm89INS1_16FlashAttnFwdSm80INS1_25CollectiveMainloopFwdSm80ILi4ELi1ELb0EN4cute5tupleIJNS5_1CILi128EEENS7_ILi64EEENS7_ILi96EEEEEELi96ENS_6half_tEfNS_4arch4Sm80ELb0ELb0ELb0ELb1ELb0ELb1ELb1ELb0EEENS1_21CollectiveEpilogueFwdINS6_IJS8_SA_S9_EEENS6_IJNS7_ILi1EEESI_SI_EEESC_SE_Li128ELb1ELb1ELb0ELb0EEENS1_19SingleTileSchedulerILb1ELb0ELb1ELi128EEEEEEEEEvNT_6ParamsE,@function
        .size           _ZN7cutlass13device_kernelIN5flash19enable_sm80_to_sm89INS1_16FlashAttnFwdSm80INS1_25CollectiveMainloopFwdSm80ILi4ELi1ELb0EN4cute5tupleIJNS5_1CILi128EEENS7_ILi64EEENS7_ILi96EEEEEELi96ENS_6half_tEfNS_4arch4Sm80ELb0ELb0ELb0ELb1ELb0ELb1ELb1ELb0EEENS1_21CollectiveEpilogueFwdINS6_IJS8_SA_S9_EEENS6_IJNS7_ILi1EEESI_SI_EEESC_SE_Li128ELb1ELb1ELb0ELb0EEENS1_19SingleTileSchedulerILb1ELb0ELb1ELi128EEEEEEEEEvNT_6ParamsE,(.L_x_11 - _ZN7cutlass13device_kernelIN5flash19enable_sm80_to_sm89INS1_16FlashAttnFwdSm80INS1_25CollectiveMainloopFwdSm80ILi4ELi1ELb0EN4cute5tupleIJNS5_1CILi128EEENS7_ILi64EEENS7_ILi96EEEEEELi96ENS_6half_tEfNS_4arch4Sm80ELb0ELb0ELb0ELb1ELb0ELb1ELb1ELb0EEENS1_21CollectiveEpilogueFwdINS6_IJS8_SA_S9_EEENS6_IJNS7_ILi1EEESI_SI_EEESC_SE_Li128ELb1ELb1ELb0ELb0EEENS1_19SingleTileSchedulerILb1ELb0ELb1ELi128EEEEEEEEEvNT_6ParamsE)
        .other          _ZN7cutlass13device_kernelIN5flash19enable_sm80_to_sm89INS1_16FlashAttnFwdSm80INS1_25CollectiveMainloopFwdSm80ILi4ELi1ELb0EN4cute5tupleIJNS5_1CILi128EEENS7_ILi64EEENS7_ILi96EEEEEELi96ENS_6half_tEfNS_4arch4Sm80ELb0ELb0ELb0ELb1ELb0ELb1ELb1ELb0EEENS1_21CollectiveEpilogueFwdINS6_IJS8_SA_S9_EEENS6_IJNS7_ILi1EEESI_SI_EEESC_SE_Li128ELb1ELb1ELb0ELb0EEENS1_19SingleTileSchedulerILb1ELb0ELb1ELi128EEEEEEEEEvNT_6ParamsE,@"STO_CUDA_ENTRY STV_DEFAULT"
_ZN7cutlass13device_kernelIN5flash19enable_sm80_to_sm89INS1_16FlashAttnFwdSm80INS1_25CollectiveMainloopFwdSm80ILi4ELi1ELb0EN4cute5tupleIJNS5_1CILi128EEENS7_ILi64EEENS7_ILi96EEEEEELi96ENS_6half_tEfNS_4arch4Sm80ELb0ELb0ELb0ELb1ELb0ELb1ELb1ELb0EEENS1_21CollectiveEpilogueFwdINS6_IJS8_SA_S9_EEENS6_IJNS7_ILi1EEESI_SI_EEESC_SE_Li128ELb1ELb1ELb0ELb0EEENS1_19SingleTileSchedulerILb1ELb0ELb1ELi128EEEEEEEEEvNT_6ParamsE:
[----:B------:R-:W-:Y:S01]  /*0000*/  LDC R1, c[0x0][0x28] ;  /* 0x00000a00ff017b82 */ /* 0x000fe20000000800 */
[----:B------:R-:W-:Y:S05]  /*0010*/  EXIT ;  /* 0x000000000000794d */ /* 0x000fea0003800000 */
.L_x_2:
        /* <DEDUP_REMOVED lines=14> */
.L_x_11:


//--------------------- .text._ZN7cutlass13device_kernelIN5flash19enable_sm80_to_sm89INS1_16FlashAttnFwdSm80INS1_25CollectiveMainloopFwdSm80ILi4ELi1ELb0EN4cute5tupleIJNS5_1CILi128EEENS7_ILi48EEENS7_ILi96EEEEEELi96ENS_6half_tEfNS_4arch4Sm80ELb0ELb1ELb0ELb0ELb0ELb0ELb1ELb0EEENS1_21CollectiveEpilogueFwdINS6_IJS8_SA_S9_EEENS6_IJNS7_ILi1EEESI_SI_EEESC_SE_Li128ELb0ELb1ELb0ELb0EEENS1_19SingleTileSchedulerILb0ELb0ELb1ELi128EEEEEEEEEvNT_6ParamsE --------------------------
	.section	.text._ZN7cutlass13device_kernelIN5flash19enable_sm80_to_sm89INS1_16FlashAttnFwdSm80INS1_25CollectiveMainloopFwdSm80ILi4ELi1ELb0EN4cute5tupleIJNS5_1CILi128EEENS7_ILi48EEENS7_ILi96EEEEEELi96ENS_6half_tEfNS_4arch4Sm80ELb0ELb1ELb0ELb0ELb0ELb0ELb1ELb0EEENS1_21CollectiveEpilogueFwdINS6_IJS8_SA_S9_EEENS6_IJNS7_ILi1EEESI_SI_EEESC_SE_Li128ELb0ELb1ELb0ELb0EEENS1_19SingleTileSchedulerILb0ELb0ELb1ELi128EEEEEEEEEvNT_6ParamsE,"ax",@progbits
	.align	128
.text._ZN7cutlass13device_kernelIN5flash19enable_sm80_to_sm89INS1_16FlashAttnFwdSm80INS1_25CollectiveMainloopFwdSm80ILi4ELi1ELb0EN4cute5tupleIJNS5_1CILi128EEENS7_ILi48EEENS7_ILi96EEEEEELi96ENS_6half_tEfNS_4arch4Sm80ELb0ELb1ELb0ELb0ELb0ELb0ELb1ELb0EEENS1_21CollectiveEpilogueFwdINS6_IJS8_SA_S9_EEENS6_IJNS7_ILi1EEESI_SI_EEESC_SE_Li128ELb0ELb1ELb0ELb0EEENS1_19SingleTileSchedulerILb0ELb0ELb1ELi128EEEEEEEEEvNT_6ParamsE:
        .type           _ZN7cutlass13device_kernelIN5flash19enable_sm80_to_sm89INS1_16FlashAttnFwdSm80INS1_25CollectiveMainloopFwdSm80ILi4ELi1ELb0EN4cute5tupleIJNS5_1CILi128EEENS7_ILi48EEENS7_ILi96EEEEEELi96ENS_6half_tEfNS_4arch4Sm80ELb0ELb1ELb0ELb0ELb0ELb0ELb1ELb0EEENS1_21CollectiveEpilogueFwdINS6_IJS8_SA_S9_EEENS6_IJNS7_ILi1EEESI_SI_EEESC_SE_Li128ELb0ELb1ELb0ELb0EEENS1_19SingleTileSchedulerILb0ELb0ELb1ELi128EEEEEEEEEvNT_6ParamsE,@function
        .size           _ZN7cutlass13device_kernelIN5flash19enable_sm80_to_sm89INS1_16FlashAttnFwdSm80INS1_25CollectiveMainloopFwdSm80ILi4ELi1ELb0EN4cute5tupleIJNS5_1CILi128EEENS7_ILi48EEENS7_ILi96EEEEEELi96ENS_6half_tEfNS_4arch4Sm80ELb0ELb1ELb0ELb0ELb0ELb0ELb1ELb0EEENS1_21CollectiveEpilogueFwdINS6_IJS8_SA_S9_EEENS6_IJNS7_ILi1EEESI_SI_EEESC_SE_Li128ELb0ELb1ELb0ELb0EEENS1_19SingleTileSchedulerILb0ELb0ELb1ELi128EEEEEEEEEvNT_6ParamsE,(.L_x_12 - _ZN7cutlass13device_kernelIN5flash19enable_sm80_to_sm89INS1_16FlashAttnFwdSm80INS1_25CollectiveMainloopFwdSm80ILi4ELi1ELb0EN4cute5tupleIJNS5_1CILi128EEENS7_ILi48EEENS7_ILi96EEEEEELi96ENS_6half_tEfNS_4arch4Sm80ELb0ELb1ELb0ELb0ELb0ELb0ELb1ELb0EEENS1_21CollectiveEpilogueFwdINS6_IJS8_SA_S9_EEENS6_IJNS7_ILi1EEESI_SI_EEESC_SE_Li128ELb0ELb1ELb0ELb0EEENS1_19SingleTileSchedulerILb0ELb0ELb1ELi128EEEEEEEEEvNT_6ParamsE)
        .other          _ZN7cutlass13device_kernelIN5flash19enable_sm80_to_sm89INS1_16FlashAttnFwdSm80INS1_25CollectiveMainloopFwdSm80ILi4ELi1ELb0EN4cute5tupleIJNS5_1CILi128EEENS7_ILi48EEENS7_ILi96EEEEEELi96ENS_6half_tEfNS_4arch4Sm80ELb0ELb1ELb0ELb0ELb0ELb0ELb1ELb0EEENS1_21CollectiveEpilogueFwdINS6_IJS8_SA_S9_EEENS6_IJNS7_ILi1EEESI_SI_EEESC_SE_Li128ELb0ELb1ELb0ELb0EEENS1_19SingleTileSchedulerILb0ELb0ELb1ELi128EEEEEEEEEvNT_6ParamsE,@"STO_CUDA_ENTRY STV_DEFAULT"
_ZN7cutlass13device_kernelIN5flash19enable_sm80_to_sm89INS1_16FlashAttnFwdSm80INS1_25CollectiveMainloopFwdSm80ILi4ELi1ELb0EN4cute5tupleIJNS5_1CILi128EEENS7_ILi48EEENS7_ILi96EEEEEELi96ENS_6half_tEfNS_4arch4Sm80ELb0ELb1ELb0ELb0ELb0ELb0ELb1ELb0EEENS1_21CollectiveEpilogueFwdINS6_IJS8_SA_S9_EEENS6_IJNS7_ILi1EEESI_SI_EEESC_SE_Li128ELb0ELb1ELb0ELb0EEENS1_19SingleTileSchedulerILb0ELb0ELb1ELi128EEEEEEEEEvNT_6ParamsE:
[----:B------:R-:W-:Y:S01]  /*0000*/  LDC R1, c[0x0][0x28] ;  /* 0x00000a00ff017b82 */ /* 0x000fe20000000800 */
[----:B------:R-:W-:Y:S05]  /*0010*/  EXIT ;  /* 0x000000000000794d */ /* 0x000fea0003800000 */
.L_x_3:
        /* <DEDUP_REMOVED lines=14> */
.L_x_12:


//--------------------- .text._ZN7cutlass13device_kernelIN5flash19enable_sm80_to_sm89INS1_16FlashAttnFwdSm80INS1_25CollectiveMainloopFwdSm80ILi4ELi1ELb0EN4cute5tupleIJNS5_1CILi128EEENS7_ILi48EEENS7_ILi96EEEEEELi96ENS_6half_tEfNS_4arch4Sm80ELb0ELb1ELb0ELb1ELb0ELb0ELb1ELb0EEENS1_21CollectiveEpilogueFwdINS6_IJS8_SA_S9_EEENS6_IJNS7_ILi1EEESI_SI_EEESC_SE_Li128ELb1ELb1ELb0ELb0EEENS1_19SingleTileSchedulerILb1ELb0ELb1ELi128EEEEEEEEEvNT_6ParamsE --------------------------
	.section	.text._ZN7cutlass13device_kernelIN5flash19enable_sm80_to_sm89INS1_16FlashAttnFwdSm80INS1_25CollectiveMainloopFwdSm80ILi4ELi1ELb0EN4cute5tupleIJNS5_1CILi128EEENS7_ILi48EEENS7_ILi96EEEEEELi96ENS_6half_tEfNS_4arch4Sm80ELb0ELb1ELb0ELb1ELb0ELb0ELb1ELb0EEENS1_21CollectiveEpilogueFwdINS6_IJS8_SA_S9_EEENS6_IJNS7_ILi1EEESI_SI_EEESC_SE_Li128ELb1ELb1ELb0ELb0EEENS1_19SingleTileSchedulerILb1ELb0ELb1ELi128EEEEEEEEEvNT_6ParamsE,"ax",@progbits
	.align	128
.text._ZN7cutlass13device_kernelIN5flash19enable_sm80_to_sm89INS1_16FlashAttnFwdSm80INS1_25CollectiveMainloopFwdSm80ILi4ELi1ELb0EN4cute5tupleIJNS5_1CILi128EEENS7_ILi48EEENS7_ILi96EEEEEELi96ENS_6half_tEfNS_4arch4Sm80ELb0ELb1ELb0ELb1ELb0ELb0ELb1ELb0EEENS1_21CollectiveEpilogueFwdINS6_IJS8_SA_S9_EEENS6_IJNS7_ILi1EEESI_SI_EEESC_SE_Li128ELb1ELb1ELb0ELb0EEENS1_19SingleTileSchedulerILb1ELb0ELb1ELi128EEEEEEEEEvNT_6ParamsE:
        .type           _ZN7cutlass13device_kernelIN5flash19enable_sm80_to_sm89INS1_16FlashAttnFwdSm80INS1_25CollectiveMainloopFwdSm80ILi4ELi1ELb0EN4cute5tupleIJNS5_1CILi128EEENS7_ILi48EEENS7_ILi96EEEEEELi96ENS_6half_tEfNS_4arch4Sm80ELb0ELb1ELb0ELb1ELb0ELb0ELb1ELb0EEENS1_21CollectiveEpilogueFwdINS6_IJS8_SA_S9_EEENS6_IJNS7_ILi1EEESI_SI_EEESC_SE_Li128ELb1ELb1ELb0ELb0EEENS1_19SingleTileSchedulerILb1ELb0ELb1ELi128EEEEEEEEEvNT_6ParamsE,@function
        .size           _ZN7cutlass13device_kernelIN5flash19enable_sm80_to_sm89INS1_16FlashAttnFwdSm80INS1_25CollectiveMainloopFwdSm80ILi4ELi1ELb0EN4cute5tupleIJNS5_1CILi128EEENS7_ILi48EEENS7_ILi96EEEEEELi96ENS_6half_tEfNS_4arch4Sm80ELb0ELb1ELb0ELb1ELb0ELb0ELb1ELb0EEENS1_21CollectiveEpilogueFwdINS6_IJS8_SA_S9_EEENS6_IJNS7_ILi1EEESI_SI_EEESC_SE_Li128ELb1ELb1ELb0ELb0EEENS1_19SingleTileSchedulerILb1ELb0ELb1ELi128EEEEEEEEEvNT_6ParamsE,(.L_x_13 - _ZN7cutlass13device_kernelIN5flash19enable_sm80_to_sm89INS1_16FlashAttnFwdSm80INS1_25CollectiveMainloopFwdSm80ILi4ELi1ELb0EN4cute5tupleIJNS5_1CILi128EEENS7_ILi48EEENS7_ILi96EEEEEELi96ENS_6half_tEfNS_4arch4Sm80ELb0ELb1ELb0ELb1ELb0ELb0ELb1ELb0EEENS1_21CollectiveEpilogueFwdINS6_IJS8_SA_S9_EEENS6_IJNS7_ILi1EEESI_SI_EEESC_SE_Li128ELb1ELb1ELb0ELb0EEENS1_19SingleTileSchedulerILb1ELb0ELb1ELi128EEEEEEEEEvNT_6ParamsE)
        .other          _ZN7cutlass13device_kernelIN5flash19enable_sm80_to_sm89INS1_16FlashAttnFwdSm80INS1_25CollectiveMainloopFwdSm80ILi4ELi1ELb0EN4cute5tupleIJNS5_1CILi128EEENS7_ILi48EEENS7_ILi96EEEEEELi96ENS_6half_tEfNS_4arch4Sm80ELb0ELb1ELb0ELb1ELb0ELb0ELb1ELb0EEENS1_21CollectiveEpilogueFwdINS6_IJS8_SA_S9_EEENS6_IJNS7_ILi1EEESI_SI_EEESC_SE_Li128ELb1ELb1ELb0ELb0EEENS1_19SingleTileSchedulerILb1ELb0ELb1ELi128EEEEEEEEEvNT_6ParamsE,@"STO_CUDA_ENTRY STV_DEFAULT"
_ZN7cutlass13device_kernelIN5flash19enable_sm80_to_sm89INS1_16FlashAttnFwdSm80INS1_25CollectiveMainloopFwdSm80ILi4ELi1ELb0EN4cute5tupleIJNS5_1CILi128EEENS7_ILi48EEENS7_ILi96EEEEEELi96ENS_6half_tEfNS_4arch4Sm80ELb0ELb1ELb0ELb1ELb0ELb0ELb1ELb0EEENS1_21CollectiveEpilogueFwdINS6_IJS8_SA_S9_EEENS6_IJNS7_ILi1EEESI_SI_EEESC_SE_Li128ELb1ELb1ELb0ELb0EEENS1_19SingleTileSchedulerILb1ELb0ELb1ELi128EEEEEEEEEvNT_6ParamsE:
[----:B------:R-:W-:Y:S01]  /*0000*/  LDC R1, c[0x0][0x28] ;  /* 0x00000a00ff017b82 */ /* 0x000fe20000000800 */
[----:B------:R-:W-:Y:S05]  /*0010*/  EXIT ;  /* 0x000000000000794d */ /* 0x000fea0003800000 */
.L_x_4:
        /* <DEDUP_REMOVED lines=14> */
.L_x_13:


//--------------------- .text._ZN7cutlass13device_kernelIN5flash19enable_sm80_to_sm89INS1_16FlashAttnFwdSm80INS1_25CollectiveMainloopFwdSm80ILi4ELi1ELb0EN4cute5tupleIJNS5_1CILi128EEENS7_ILi48EEENS7_ILi96EEEEEELi96ENS_6half_tEfNS_4arch4Sm80ELb0ELb1ELb0ELb1ELb0ELb1ELb1ELb0EEENS1_21CollectiveEpilogueFwdINS6_IJS8_SA_S9_EEENS6_IJNS7_ILi1EEESI_SI_EEESC_SE_Li128ELb1ELb1ELb0ELb0EEENS1_19SingleTileSchedulerILb1ELb0ELb1ELi128EEEEEEEEEvNT_6ParamsE --------------------------
	.section	.text._ZN7cutlass13device_kernelIN5flash19enable_sm80_to_sm89INS1_16FlashAttnFwdSm80INS1_25CollectiveMainloopFwdSm80ILi4ELi1ELb0EN4cute5tupleIJNS5_1CILi128EEENS7_ILi48EEENS7_ILi96EEEEEELi96ENS_6half_tEfNS_4arch4Sm80ELb0ELb1ELb0ELb1ELb0ELb1ELb1ELb0EEENS1_21CollectiveEpilogueFwdINS6_IJS8_SA_S9_EEENS6_IJNS7_ILi1EEESI_SI_EEESC_SE_Li128ELb1ELb1ELb0ELb0EEENS1_19SingleTileSchedulerILb1ELb0ELb1ELi128EEEEEEEEEvNT_6ParamsE,"ax",@progbits
	.align	128
.text._ZN7cutlass13device_kernelIN5flash19enable_sm80_to_sm89INS1_16FlashAttnFwdSm80INS1_25CollectiveMainloopFwdSm80ILi4ELi1ELb0EN4cute5tupleIJNS5_1CILi128EEENS7_ILi48EEENS7_ILi96EEEEEELi96ENS_6half_tEfNS_4arch4Sm80ELb0ELb1ELb0ELb1ELb0ELb1ELb1ELb0EEENS1_21CollectiveEpilogueFwdINS6_IJS8_SA_S9_EEENS6_IJNS7_ILi1EEESI_SI_EEESC_SE_Li128ELb1ELb1ELb0ELb0EEENS1_19SingleTileSchedulerILb1ELb0ELb1ELi128EEEEEEEEEvNT_6ParamsE:
        .type           _ZN7cutlass13device_kernelIN5flash19enable_sm80_to_sm89INS1_16FlashAttnFwdSm80INS1_25CollectiveMainloopFwdSm80ILi4ELi1ELb0EN4cute5tupleIJNS5_1CILi128EEENS7_ILi48EEENS7_ILi96EEEEEELi96ENS_6half_tEfNS_4arch4Sm80ELb0ELb1ELb0ELb1ELb0ELb1ELb1ELb0EEENS1_21CollectiveEpilogueFwdINS6_IJS8_SA_S9_EEENS6_IJNS7_ILi1EEESI_SI_EEESC_SE_Li128ELb1ELb1ELb0ELb0EEENS1_19SingleTileSchedulerILb1ELb0ELb1ELi128EEEEEEEEEvNT_6ParamsE,@function
        .size           _ZN7cutlass13device_kernelIN5flash19enable_sm80_to_sm89INS1_16FlashAttnFwdSm80INS1_25CollectiveMainloopFwdSm80ILi4ELi1ELb0EN4cute5tupleIJNS5_1CILi128EEENS7_ILi48EEENS7_ILi96EEEEEELi96ENS_6half_tEfNS_4arch4Sm80ELb0ELb1ELb0ELb1ELb0ELb1ELb1ELb0EEENS1_21CollectiveEpilogueFwdINS6_IJS8_SA_S9_EEENS6_IJNS7_ILi1EEESI_SI_EEESC_SE_Li128ELb1ELb1ELb0ELb0EEENS1_19SingleTileSchedulerILb1ELb0ELb1ELi128EEEEEEEEEvNT_6ParamsE,(.L_x_14 - _ZN7cutlass13device_kernelIN5flash19enable_sm80_to_sm89INS1_16FlashAttnFwdSm80INS1_25CollectiveMainloopFwdSm80ILi4ELi1ELb0EN4cute5tupleIJNS5_1CILi128EEENS7_ILi48EEENS7_ILi96EEEEEELi96ENS_6half_tEfNS_4arch4Sm80ELb0ELb1ELb0ELb1ELb0ELb1ELb1ELb0EEENS1_21CollectiveEpilogueFwdINS6_IJS8_SA_S9_EEENS6_IJNS7_ILi1EEESI_SI_EEESC_SE_Li128ELb1ELb1ELb0ELb0EEENS1_19SingleTileSchedulerILb1ELb0ELb1ELi128EEEEEEEEEvNT_6ParamsE)
        .other          _ZN7cutlass13device_kernelIN5flash19enable_sm80_to_sm89INS1_16FlashAttnFwdSm80INS1_25CollectiveMainloopFwdSm80ILi4ELi1ELb0EN4cute5tupleIJNS5_1CILi128EEENS7_ILi48EEENS7_ILi96EEEEEELi96ENS_6half_tEfNS_4arch4Sm80ELb0ELb1ELb0ELb1ELb0ELb1ELb1ELb0EEENS1_21CollectiveEpilogueFwdINS6_IJS8_SA_S9_EEENS6_IJNS7_ILi1EEESI_SI_EEESC_SE_Li128ELb1ELb1ELb0ELb0EEENS1_19SingleTileSchedulerILb1ELb0ELb1ELi128EEEEEEEEEvNT_6ParamsE,@"STO_CUDA_ENTRY STV_DEFAULT"
_ZN7cutlass13device_kernelIN5flash19enable_sm80_to_sm89INS1_16FlashAttnFwdSm80INS1_25CollectiveMainloopFwdSm80ILi4ELi1ELb0EN4cute5tupleIJNS5_1CILi128EEENS7_ILi48EEENS7_ILi96EEEEEELi96ENS_6half_tEfNS_4arch4Sm80ELb0ELb1ELb0ELb1ELb0ELb1ELb1ELb0EEENS1_21CollectiveEpilogueFwdINS6_IJS8_SA_S9_EEENS6_IJNS7_ILi1EEESI_SI_EEESC_SE_Li128ELb1ELb1ELb0ELb0EEENS1_19SingleTileSchedulerILb1ELb0ELb1ELi128EEEEEEEEEvNT_6ParamsE:
[----:B------:R-:W-:Y:S01]  /*0000*/  LDC R1, c[0x0][0x28] ;  /* 0x00000a00ff017b82 */ /* 0x000fe20000000800 */
[----:B------:R-:W-:Y:S05]  /*0010*/  EXIT ;  /* 0x000000000000794d */ /* 0x000fea0003800000 */
.L_x_5:
        /* <DEDUP_REMOVED lines=14> */
.L_x_14:


//--------------------- .text._ZN7cutlass13device_kernelIN5flash19enable_sm80_to_sm89INS1_16FlashAttnFwdSm80INS1_25CollectiveMainloopFwdSm80ILi4ELi1ELb0EN4cute5tupleIJNS5_1CILi128EEENS7_ILi64EEENS7_ILi96EEEEEELi96ENS_6half_tEfNS_4arch4Sm80ELb1ELb0ELb0ELb0ELb0ELb0ELb1ELb0EEENS1_21CollectiveEpilogueFwdINS6_IJS8_SA_S9_EEENS6_IJNS7_ILi1EEESI_SI_EEESC_SE_Li128ELb0ELb1ELb0ELb0EEENS1_30DynamicPersistentTileSchedulerILi128ELi128ELb0ELb1ELb0EEEEEEEEEvNT_6ParamsE --------------------------
	.section	.text._ZN7cutlass13device_kernelIN5flash19enable_sm80_to_sm89INS1_16FlashAttnFwdSm80INS1_25CollectiveMainloopFwdSm80ILi4ELi1ELb0EN4cute5tupleIJNS5_1CILi128EEENS7_ILi64EEENS7_ILi96EEEEEELi96ENS_6half_tEfNS_4arch4Sm80ELb1ELb0ELb0ELb0ELb0ELb0ELb1ELb0EEENS1_21CollectiveEpilogueFwdINS6_IJS8_SA_S9_EEENS6_IJNS7_ILi1EEESI_SI_EEESC_SE_Li128ELb0ELb1ELb0ELb0EEENS1_30DynamicPersistentTileSchedulerILi128ELi128ELb0ELb1ELb0EEEEEEEEEvNT_6ParamsE,"ax",@progbits
	.align	128
.text._ZN7cutlass13device_kernelIN5flash19enable_sm80_to_sm89INS1_16FlashAttnFwdSm80INS1_25CollectiveMainloopFwdSm80ILi4ELi1ELb0EN4cute5tupleIJNS5_1CILi128EEENS7_ILi64EEENS7_ILi96EEEEEELi96ENS_6half_tEfNS_4arch4Sm80ELb1ELb0ELb0ELb0ELb0ELb0ELb1ELb0EEENS1_21CollectiveEpilogueFwdINS6_IJS8_SA_S9_EEENS6_IJNS7_ILi1EEESI_SI_EEESC_SE_Li128ELb0ELb1ELb0ELb0EEENS1_30DynamicPersistentTileSchedulerILi128ELi128ELb0ELb1ELb0EEEEEEEEEvNT_6ParamsE:
        .type           _ZN7cutlass13device_kernelIN5flash19enable_sm80_to_sm89INS1_16FlashAttnFwdSm80INS1_25CollectiveMainloopFwdSm80ILi4ELi1ELb0EN4cute5tupleIJNS5_1CILi128EEENS7_ILi64EEENS7_ILi96EEEEEELi96ENS_6half_tEfNS_4arch4Sm80ELb1ELb0ELb0ELb0ELb0ELb0ELb1ELb0EEENS1_21CollectiveEpilogueFwdINS6_IJS8_SA_S9_EEENS6_IJNS7_ILi1EEESI_SI_EEESC_SE_Li128ELb0ELb1ELb0ELb0EEENS1_30DynamicPersistentTileSchedulerILi128ELi128ELb0ELb1ELb0EEEEEEEEEvNT_6ParamsE,@function
        .size           _ZN7cutlass13device_kernelIN5flash19enable_sm80_to_sm89INS1_16FlashAttnFwdSm80INS1_25CollectiveMainloopFwdSm80ILi4ELi1ELb0EN4cute5tupleIJNS5_1CILi128EEENS7_ILi64EEENS7_ILi96EEEEEELi96ENS_6half_tEfNS_4arch4Sm80ELb1ELb0ELb0ELb0ELb0ELb0ELb1ELb0EEENS1_21CollectiveEpilogueFwdINS6_IJS8_SA_S9_EEENS6_IJNS7_ILi1EEESI_SI_EEESC_SE_Li128ELb0ELb1ELb0ELb0EEENS1_30DynamicPersistentTileSchedulerILi128ELi128ELb0ELb1ELb0EEEEEEEEEvNT_6ParamsE,(.L_x_15 - _ZN7cutlass13device_kernelIN5flash19enable_sm80_to_sm89INS1_16FlashAttnFwdSm80INS1_25CollectiveMainloopFwdSm80ILi4ELi1ELb0EN4cute5tupleIJNS5_1CILi128EEENS7_ILi64EEENS7_ILi96EEEEEELi96ENS_6half_tEfNS_4arch4Sm80ELb1ELb0ELb0ELb0ELb0ELb0ELb1ELb0EEENS1_21CollectiveEpilogueFwdINS6_IJS8_SA_S9_EEENS6_IJNS7_ILi1EEESI_SI_EEESC_SE_Li128ELb0ELb1ELb0ELb0EEENS1_30DynamicPersistentTileSchedulerILi128ELi128ELb0ELb1ELb0EEEEEEEEEvNT_6ParamsE)
        .other          _ZN7cutlass13device_kernelIN5flash19enable_sm80_to_sm89INS1_16FlashAttnFwdSm80INS1_25CollectiveMainloopFwdSm80ILi4ELi1ELb0EN4cute5tupleIJNS5_1CILi128EEENS7_ILi64EEENS7_ILi96EEEEEELi96ENS_6half_tEfNS_4arch4Sm80ELb1ELb0ELb0ELb0ELb0ELb0ELb1ELb0EEENS1_21CollectiveEpilogueFwdINS6_IJS8_SA_S9_EEENS6_IJNS7_ILi1EEESI_SI_EEESC_SE_Li128ELb0ELb1ELb0ELb0EEENS1_30DynamicPersistentTileSchedulerILi128ELi128ELb0ELb1ELb0EEEEEEEEEvNT_6ParamsE,@"STO_CUDA_ENTRY STV_DEFAULT"
_ZN7cutlass13device_kernelIN5flash19enable_sm80_to_sm89INS1_16FlashAttnFwdSm80INS1_25CollectiveMainloopFwdSm80ILi4ELi1ELb0EN4cute5tupleIJNS5_1CILi128EEENS7_ILi64EEENS7_ILi96EEEEEELi96ENS_6half_tEfNS_4arch4Sm80ELb1ELb0ELb0ELb0ELb0ELb0ELb1ELb0EEENS1_21CollectiveEpilogueFwdINS6_IJS8_SA_S9_EEENS6_IJNS7_ILi1EEESI_SI_EEESC_SE_Li128ELb0ELb1ELb0ELb0EEENS1_30DynamicPersistentTileSchedulerILi128ELi128ELb0ELb1ELb0EEEEEEEEEvNT_6ParamsE:
[----:B------:R-:W-:Y:S01]  /*0000*/  LDC R1, c[0x0][0x28] ;  /* 0x00000a00ff017b82 */ /* 0x000fe20000000800 */
[----:B------:R-:W-:Y:S05]  /*0010*/  EXIT ;  /* 0x000000000000794d */ /* 0x000fea0003800000 */
.L_x_6:
        /* <DEDUP_REMOVED lines=14> */
.L_x_15:


//--------------------- .text._ZN7cutlass13device_kernelIN5flash19enable_sm80_to_sm89INS1_16FlashAttnFwdSm80INS1_25CollectiveMainloopFwdSm80ILi4ELi1ELb0EN4cute5tupleIJNS5_1CILi128EEENS7_ILi64EEENS7_ILi96EEEEEELi96ENS_6half_tEfNS_4arch4Sm80ELb1ELb0ELb0ELb1ELb0ELb0ELb1ELb0EEENS1_21CollectiveEpilogueFwdINS6_IJS8_SA_S9_EEENS6_IJNS7_ILi1EEESI_SI_EEESC_SE_Li128ELb1ELb1ELb0ELb0EEENS1_19SingleTileSchedulerILb1ELb0ELb1ELi128EEEEEEEEEvNT_6ParamsE --------------------------
	.section	.text._ZN7cutlass13device_kernelIN5flash19enable_sm80_to_sm89INS1_16FlashAttnFwdSm80INS1_25CollectiveMainloopFwdSm80ILi4ELi1ELb0EN4cute5tupleIJNS5_1CILi128EEENS7_ILi64EEENS7_ILi96EEEEEELi96ENS_6half_tEfNS_4arch4Sm80ELb1ELb0ELb0ELb1ELb0ELb0ELb1ELb0EEENS1_21CollectiveEpilogueFwdINS6_IJS8_SA_S9_EEENS6_IJNS7_ILi1EEESI_SI_EEESC_SE_Li128ELb1ELb1ELb0ELb0EEENS1_19SingleTileSchedulerILb1ELb0ELb1ELi128EEEEEEEEEvNT_6ParamsE,"ax",@progbits
	.align	128
.text._ZN7cutlass13device_kernelIN5flash19enable_sm80_to_sm89INS1_16FlashAttnFwdSm80INS1_25CollectiveMainloopFwdSm80ILi4ELi1ELb0EN4cute5tupleIJNS5_1CILi128EEENS7_ILi64EEENS7_ILi96EEEEEELi96ENS_6half_tEfNS_4arch4Sm80ELb1ELb0ELb0ELb1ELb0ELb0ELb1ELb0EEENS1_21CollectiveEpilogueFwdINS6_IJS8_SA_S9_EEENS6_IJNS7_ILi1EEESI_SI_EEESC_SE_Li128ELb1ELb1ELb0ELb0EEENS1_19SingleTileSchedulerILb1ELb0ELb1ELi128EEEEEEEEEvNT_6ParamsE:
        .type           _ZN7cutlass13device_kernelIN5flash19enable_sm80_to_sm89INS1_16FlashAttnFwdSm80INS1_25CollectiveMainloopFwdSm80ILi4ELi1ELb0EN4cute5tupleIJNS5_1CILi128EEENS7_ILi64EEENS7_ILi96EEEEEELi96ENS_6half_tEfNS_4arch4Sm80ELb1ELb0ELb0ELb1ELb0ELb0ELb1ELb0EEENS1_21CollectiveEpilogueFwdINS6_IJS8_SA_S9_EEENS6_IJNS7_ILi1EEESI_SI_EEESC_SE_Li128ELb1ELb1ELb0ELb0EEENS1_19SingleTileSchedulerILb1ELb0ELb1ELi128EEEEEEEEEvNT_6ParamsE,@function
        .size           _ZN7cutlass13device_kernelIN5flash19enable_sm80_to_sm89INS1_16FlashAttnFwdSm80INS1_25CollectiveMainloopFwdSm80ILi4ELi1ELb0EN4cute5tupleIJNS5_1CILi128EEENS7_ILi64EEENS7_ILi96EEEEEELi96ENS_6half_tEfNS_4arch4Sm80ELb1ELb0ELb0ELb1ELb0ELb0ELb1ELb0EEENS1_21CollectiveEpilogueFwdINS6_IJS8_SA_S9_EEENS6_IJNS7_ILi1EEESI_SI_EEESC_SE_Li128ELb1ELb1ELb0ELb0EEENS1_19SingleTileSchedulerILb1ELb0ELb1ELi128EEEEEEEEEvNT_6ParamsE,(.L_x_16 - _ZN7cutlass13device_kernelIN5flash19enable_sm80_to_sm89INS1_16FlashAttnFwdSm80INS1_25CollectiveMainloopFwdSm80ILi4ELi1ELb0EN4cute5tupleIJNS5_1CILi128EEENS7_ILi64EEENS7_ILi96EEEEEELi96ENS_6half_tEfNS_4arch4Sm80ELb1ELb0ELb0ELb1ELb0ELb0ELb1ELb0EEENS1_21CollectiveEpilogueFwdINS6_IJS8_SA_S9_EEENS6_IJNS7_ILi1EEESI_SI_EEESC_SE_Li128ELb1ELb1ELb0ELb0EEENS1_19SingleTileSchedulerILb1ELb0ELb1ELi128EEEEEEEEEvNT_6ParamsE)
        .other          _ZN7cutlass13device_kernelIN5flash19enable_sm80_to_sm89INS1_16FlashAttnFwdSm80INS1_25CollectiveMainloopFwdSm80ILi4ELi1ELb0EN4cute5tupleIJNS5_1CILi128EEENS7_ILi64EEENS7_ILi96EEEEEELi96ENS_6half_tEfNS_4arch4Sm80ELb1ELb0ELb0ELb1ELb0ELb0ELb1ELb0EEENS1_21CollectiveEpilogueFwdINS6_IJS8_SA_S9_EEENS6_IJNS7_ILi1EEESI_SI_EEESC_SE_Li128ELb1ELb1ELb0ELb0EEENS1_19SingleTileSchedulerILb1ELb0ELb1ELi128EEEEEEEEEvNT_6ParamsE,@"STO_CUDA_ENTRY STV_DEFAULT"
_ZN7cutlass13device_kernelIN5flash19enable_sm80_to_sm89INS1_16FlashAttnFwdSm80INS1_25CollectiveMainloopFwdSm80ILi4ELi1ELb0EN4cute5tupleIJNS5_1CILi128EEENS7_ILi64EEENS7_ILi96EEEEEELi96ENS_6half_tEfNS_4arch4Sm80ELb1ELb0ELb0ELb1ELb0ELb0ELb1ELb0EEENS1_21CollectiveEpilogueFwdINS6_IJS8_SA_S9_EEENS6_IJNS7_ILi1EEESI_SI_EEESC_SE_Li128ELb1ELb1ELb0ELb0EEENS1_19SingleTileSchedulerILb1ELb0ELb1ELi128EEEEEEEEEvNT_6ParamsE:
[----:B------:R-:W-:Y:S01]  /*0000*/  LDC R1, c[0x0][0x28] ;  /* 0x00000a00ff017b82 */ /* 0x000fe20000000800 */
[----:B------:R-:W-:Y:S05]  /*0010*/  EXIT ;  /* 0x000000000000794d */ /* 0x000fea0003800000 */
.L_x_7:
        /* <DEDUP_REMOVED lines=14> */
.L_x_16:


//--------------------- .text._ZN7cutlass13device_kernelIN5flash19enable_sm80_to_sm89INS1_16FlashAttnFwdSm80INS1_25CollectiveMainloopFwdSm80ILi4ELi1ELb0EN4cute5tupleIJNS5_1CILi128EEENS7_ILi64EEENS7_ILi96EEEEEELi96ENS_6half_tEfNS_4arch4Sm80ELb1ELb0ELb0ELb1ELb0ELb1ELb1ELb0EEENS1_21CollectiveEpilogueFwdINS6_IJS8_SA_S9_EEENS6_IJNS7_ILi1EEESI_SI_EEESC_SE_Li128ELb1ELb1ELb0ELb0EEENS1_19SingleTileSchedulerILb1ELb0ELb1ELi128EEEEEEEEEvNT_6ParamsE --------------------------
	.section	.text._ZN7cutlass13device_kernelIN5flash19enable_sm80_to_sm89INS1_16FlashAttnFwdSm80INS1_25CollectiveMainloopFwdSm80ILi4ELi1ELb0EN4cute5tupleIJNS5_1CILi128EEENS7_ILi64EEENS7_ILi96EEEEEELi96ENS_6half_tEfNS_4arch4Sm80ELb1ELb0ELb0ELb1ELb0ELb1ELb1ELb0EEENS1_21CollectiveEpilogueFwdINS6_IJS8_SA_S9_EEENS6_IJNS7_ILi1EEESI_SI_EEESC_SE_Li128ELb1ELb1ELb0ELb0EEENS1_19SingleTileSchedulerILb1ELb0ELb1ELi128EEEEEEEEEvNT_6ParamsE,"ax",@progbits
	.align	128
.text._ZN7cutlass13device_kernelIN5flash19enable_sm80_to_sm89INS1_16FlashAttnFwdSm80INS1_25CollectiveMainloopFwdSm80ILi4ELi1ELb0EN4cute5tupleIJNS5_1CILi128EEENS7_ILi64EEENS7_ILi96EEEEEELi96ENS_6half_tEfNS_4arch4Sm80ELb1ELb0ELb0ELb1ELb0ELb1ELb1ELb0EEENS1_21CollectiveEpilogueFwdINS6_IJS8_SA_S9_EEENS6_IJNS7_ILi1EEESI_SI_EEESC_SE_Li128ELb1ELb1ELb0ELb0EEENS1_19SingleTileSchedulerILb1ELb0ELb1ELi128EEEEEEEEEvNT_6ParamsE:
        .type           _ZN7cutlass13device_kernelIN5flash19enable_sm80_to_sm89INS1_16FlashAttnFwdSm80INS1_25CollectiveMainloopFwdSm80ILi4ELi1ELb0EN4cute5tupleIJNS5_1CILi128EEENS7_ILi64EEENS7_ILi96EEEEEELi96ENS_6half_tEfNS_4arch4Sm80ELb1ELb0ELb0ELb1ELb0ELb1ELb1ELb0EEENS1_21CollectiveEpilogueFwdINS6_IJS8_SA_S9_EEENS6_IJNS7_ILi1EEESI_SI_EEESC_SE_Li128ELb1ELb1ELb0ELb0EEENS1_19SingleTileSchedulerILb1ELb0ELb1ELi128EEEEEEEEEvNT_6ParamsE,@function
        .size           _ZN7cutlass13device_kernelIN5flash19enable_sm80_to_sm89INS1_16FlashAttnFwdSm80INS1_25CollectiveMainloopFwdSm80ILi4ELi1ELb0EN4cute5tupleIJNS5_1CILi128EEENS7_ILi64EEENS7_ILi96EEEEEELi96ENS_6half_tEfNS_4arch4Sm80ELb1ELb0ELb0ELb1ELb0ELb1ELb1ELb0EEENS1_21CollectiveEpilogueFwdINS6_IJS8_SA_S9_EEENS6_IJNS7_ILi1EEESI_SI_EEESC_SE_Li128ELb1ELb1ELb0ELb0EEENS1_19SingleTileSchedulerILb1ELb0ELb1ELi128EEEEEEEEEvNT_6ParamsE,(.L_x_17 - _ZN7cutlass13device_kernelIN5flash19enable_sm80_to_sm89INS1_16FlashAttnFwdSm80INS1_25CollectiveMainloopFwdSm80ILi4ELi1ELb0EN4cute5tupleIJNS5_1CILi128EEENS7_ILi64EEENS7_ILi96EEEEEELi96ENS_6half_tEfNS_4arch4Sm80ELb1ELb0ELb0ELb1ELb0ELb1ELb1ELb0EEENS1_21CollectiveEpilogueFwdINS6_IJS8_SA_S9_EEENS6_IJNS7_ILi1EEESI_SI_EEESC_SE_Li128ELb1ELb1ELb0ELb0EEENS1_19SingleTileSchedulerILb1ELb0ELb1ELi128EEEEEEEEEvNT_6ParamsE)
        .other          _ZN7cutlass13device_kernelIN5flash19enable_sm80_to_sm89INS1_16FlashAttnFwdSm80INS1_25CollectiveMainloopFwdSm80ILi4ELi1ELb0EN4cute5tupleIJNS5_1CILi128EEENS7_ILi64EEENS7_ILi96EEEEEELi96ENS_6half_tEfNS_4arch4Sm80ELb1ELb0ELb0ELb1ELb0ELb1ELb1ELb0EEENS1_21CollectiveEpilogueFwdINS6_IJS8_SA_S9_EEENS6_IJNS7_ILi1EEESI_SI_EEESC_SE_Li128ELb1ELb1ELb0ELb0EEENS1_19SingleTileSchedulerILb1ELb0ELb1ELi128EEEEEEEEEvNT_6ParamsE,@"STO_CUDA_ENTRY STV_DEFAULT"
_ZN7cutlass13device_kernelIN5flash19enable_sm80_to_sm89INS1_16FlashAttnFwdSm80INS1_25CollectiveMainloopFwdSm80ILi4ELi1ELb0EN4cute5tupleIJNS5_1CILi128EEENS7_ILi64EEENS7_ILi96EEEEEELi96ENS_6half_tEfNS_4arch4Sm80ELb1ELb0ELb0ELb1ELb0ELb1ELb1ELb0EEENS1_21CollectiveEpilogueFwdINS6_IJS8_SA_S9_EEENS6_IJNS7_ILi1EEESI_SI_EEESC_SE_Li128ELb1ELb1ELb0ELb0EEENS1_19SingleTileSchedulerILb1ELb0ELb1ELi128EEEEEEEEEvNT_6ParamsE:
[----:B------:R-:W-:Y:S01]  /*0000*/  LDC R1, c[0x0][0x28] ;  /* 0x00000a00ff017b82 */ /* 0x000fe20000000800 */
[----:B------:R-:W-:Y:S05]  /*0010*/  EXIT ;  /* 0x000000000000794d */ /* 0x000fea0003800000 */
.L_x_8:
        /* <DEDUP_REMOVED lines=14> */
.L_x_17:


//--------------------- .nv.shared.reserved.0     --------------------------
	.section	.nv.shared.reserved.0,"aw",@nobits
	.weak		__nv_reservedSMEM_offset_0_alias
	.size		__nv_reservedSMEM_offset_0_alias, 0, 0
	.other		__nv_reservedSMEM_offset_0_alias,@"STO_CUDA_RESERVED_SHARED STV_DEFAULT"
__nv_reservedSMEM_offset_0_alias:
	.zero		0


//--------------------- .nv.global                --------------------------
	.section	.nv.global,"aw",@nobits
.nv.global:
	.type		_ZN65_INTERNAL_1b41c762_29_flash_fwd_hdim96_fp16_sm80_cu_ef95aea4_43634cute1_E,@object
	.size		_ZN65_INTERNAL_1b41c762_29_flash_fwd_hdim96_fp16_sm80_cu_ef95aea4_43634cute1_E,(_ZN65_INTERNAL_1b41c762_29_flash_fwd_hdim96_fp16_sm80_cu_ef95aea4_43634cuda3std3__45__cpo6cbeginE - _ZN65_INTERNAL_1b41c762_29_flash_fwd_hdim96_fp16_sm80_cu_ef95aea4_43634cute1_E)
_ZN65_INTERNAL_1b41c762_29_flash_fwd_hdim96_fp16_sm80_cu_ef95aea4_43634cute1_E:
	.zero		1
	.type		_ZN65_INTERNAL_1b41c762_29_flash_fwd_hdim96_fp16_sm80_cu_ef95aea4_43634cuda3std3__45__cpo6cbeginE,@object
	.size		_ZN65_INTERNAL_1b41c762_29_flash_fwd_hdim96_fp16_sm80_cu_ef95aea4_43634cuda3std3__45__cpo6cbeginE,(_ZN65_INTERNAL_1b41c762_29_flash_fwd_hdim96_fp16_sm80_cu_ef95aea4_43634cuda3std3__48in_placeE - _ZN65_INTERNAL_1b41c762_29_flash_fwd_hdim96_fp16_sm80_cu_ef95aea4_43634cuda3std3__45__cpo6cbeginE)
_ZN65_INTERNAL_1b41c762_29_flash_fwd_hdim96_fp16_sm80_cu_ef95aea4_43634cuda3std3__45__cpo6cbeginE:
	.zero		1
	.type		_ZN65_INTERNAL_1b41c762_29_flash_fwd_hdim96_fp16_sm80_cu_ef95aea4_43634cuda3std3__48in_placeE,@object
	.size		_ZN65_INTERNAL_1b41c762_29_flash_fwd_hdim96_fp16_sm80_cu_ef95aea4_43634cuda3std3__48in_placeE,(_ZN65_INTERNAL_1b41c762_29_flash_fwd_hdim96_fp16_sm80_cu_ef95aea4_43634cuda3std6ranges3__45__cpo9iter_moveE - _ZN65_INTERNAL_1b41c762_29_flash_fwd_hdim96_fp16_sm80_cu_ef95aea4_43634cuda3std3__48in_placeE)
_ZN65_INTERNAL_1b41c762_29_flash_fwd_hdim96_fp16_sm80_cu_ef95aea4_43634cuda3std3__48in_placeE:
	.zero		1
	.type		_ZN65_INTERNAL_1b41c762_29_flash_fwd_hdim96_fp16_sm80_cu_ef95aea4_43634cuda3std6ranges3__45__cpo9iter_moveE,@object
	.size		_ZN65_INTERNAL_1b41c762_29_flash_fwd_hdim96_fp16_sm80_cu_ef95aea4_43634cuda3std6ranges3__45__cpo9iter_moveE,(_ZN65_INTERNAL_1b41c762_29_flash_fwd_hdim96_fp16_sm80_cu_ef95aea4_43634cuda3std3__45__cpo5beginE - _ZN65_INTERNAL_1b41c762_29_flash_fwd_hdim96_fp16_sm80_cu_ef95aea4_43634cuda3std6ranges3__45__cpo9iter_moveE)
_ZN65_INTERNAL_1b41c762_29_flash_fwd_hdim96_fp16_sm80_cu_ef95aea4_43634cuda3std6ranges3__45__cpo9iter_moveE:
	.zero		1
	.type		_ZN65_INTERNAL_1b41c762_29_flash_fwd_hdim96_fp16_sm80_cu_ef95aea4_43634cuda3std3__45__cpo5beginE,@object
	.size		_ZN65_INTERNAL_1b41c762_29_flash_fwd_hdim96_fp16_sm80_cu_ef95aea4_43634cuda3std3__45__cpo5beginE,(_ZN65_INTERNAL_1b41c762_29_flash_fwd_hdim96_fp16_sm80_cu_ef95aea4_43634cuda3std3__467_GLOBAL__N__1b41c762_29_flash_fwd_hdim96_fp16_sm80_cu_ef95aea4_43636ignoreE - _ZN65_INTERNAL_1b41c762_29_flash_fwd_hdim96_fp16_sm80_cu_ef95aea4_43634cuda3std3__45__cpo5beginE)
_ZN65_INTERNAL_1b41c762_29_flash_fwd_hdim96_fp16_sm80_cu_ef95aea4_43634cuda3std3__45__cpo5beginE:
	.zero		1
	.type		_ZN65_INTERNAL_1b41c762_29_flash_fwd_hdim96_fp16_sm80_cu_ef95aea4_43634cuda3std3__467_GLOBAL__N__1b41c762_29_flash_fwd_hdim96_fp16_sm80_cu_ef95aea4_43636ignoreE,@object
	.size		_ZN65_INTERNAL_1b41c762_29_flash_fwd_hdim96_fp16_sm80_cu_ef95aea4_43634cuda3std3__467_GLOBAL__N__1b41c762_29_flash_fwd_hdim96_fp16_sm80_cu_ef95aea4_43636ignoreE,(_ZN65_INTERNAL_1b41c762_29_flash_fwd_hdim96_fp16_sm80_cu_ef95aea4_43634cute7productE - _ZN65_INTERNAL_1b41c762_29_flash_fwd_hdim96_fp16_sm80_cu_ef95aea4_43634cuda3std3__467_GLOBAL__N__1b41c762_29_flash_fwd_hdim96_fp16_sm80_cu_ef95aea4_43636ignoreE)
_ZN65_INTERNAL_1b41c762_29_flash_fwd_hdim96_fp16_sm80_cu_ef95aea4_43634cuda3std3__467_GLOBAL__N__1b41c762_29_flash_fwd_hdim96_fp16_sm80_cu_ef95aea4_43636ignoreE:
	.zero		1
	.type		_ZN65_INTERNAL_1b41c762_29_flash_fwd_hdim96_fp16_sm80_cu_ef95aea4_43634cute7productE,@object
	.size		_ZN65_INTERNAL_1b41c762_29_flash_fwd_hdim96_fp16_sm80_cu_ef95aea4_43634cute7productE,(_ZN65_INTERNAL_1b41c762_29_flash_fwd_hdim96_fp16_sm80_cu_ef95aea4_43634cuda3std3__45__cpo3endE - _ZN65_INTERNAL_1b41c762_29_flash_fwd_hdim96_fp16_sm80_cu_ef95aea4_43634cute7productE)
_ZN65_INTERNAL_1b41c762_29_flash_fwd_hdim96_fp16_sm80_cu_ef95aea4_43634cute7productE:
	.zero		1
	.type		_ZN65_INTERNAL_1b41c762_29_flash_fwd_hdim96_fp16_sm80_cu_ef95aea4_43634cuda3std3__45__cpo3endE,@object
	.size		_ZN65_INTERNAL_1b41c762_29_flash_fwd_hdim96_fp16_sm80_cu_ef95aea4_43634cuda3std3__45__cpo3endE,(_ZN65_INTERNAL_1b41c762_29_flash_fwd_hdim96_fp16_sm80_cu_ef95aea4_43634cuda3std3__419piecewise_constructE - _ZN65_INTERNAL_1b41c762_29_flash_fwd_hdim96_fp16_sm80_cu_ef95aea4_43634cuda3std3__45__cpo3endE)
_ZN65_INTERNAL_1b41c762_29_flash_fwd_hdim96_fp16_sm80_cu_ef95aea4_43634cuda3std3__45__cpo3endE:
	.zero		1
	.type		_ZN65_INTERNAL_1b41c762_29_flash_fwd_hdim96_fp16_sm80_cu_ef95aea4_43634cuda3std3__419piecewise_constructE,@object
	.size		_ZN65_INTERNAL_1b41c762_29_flash_fwd_hdim96_fp16_sm80_cu_ef95aea4_43634cuda3std3__419piecewise_constructE,(_ZN65_INTERNAL_1b41c762_29_flash_fwd_hdim96_fp16_sm80_cu_ef95aea4_43634cuda3std3__45__cpo4cendE - _ZN65_INTERNAL_1b41c762_29_flash_fwd_hdim96_fp16_sm80_cu_ef95aea4_43634cuda3std3__419piecewise_constructE)
_ZN65_INTERNAL_1b41c762_29_flash_fwd_hdim96_fp16_sm80_cu_ef95aea4_43634cuda3std3__419piecewise_constructE:
	.zero		1
	.type		_ZN65_INTERNAL_1b41c762_29_flash_fwd_hdim96_fp16_sm80_cu_ef95aea4_43634cuda3std3__45__cpo4cendE,@object
	.size		_ZN65_INTERNAL_1b41c762_29_flash_fwd_hdim96_fp16_sm80_cu_ef95aea4_43634cuda3std3__45__cpo4cendE,(_ZN65_INTERNAL_1b41c762_29_flash_fwd_hdim96_fp16_sm80_cu_ef95aea4_43634cuda3std6ranges3__45__cpo4swapE - _ZN65_INTERNAL_1b41c762_29_flash_fwd_hdim96_fp16_sm80_cu_ef95aea4_43634cuda3std3__45__cpo4cendE)
_ZN65_INTERNAL_1b41c762_29_flash_fwd_hdim96_fp16_sm80_cu_ef95aea4_43634cuda3std3__45__cpo4cendE:
	.zero		1
	.type		_ZN65_INTERNAL_1b41c762_29_flash_fwd_hdim96_fp16_sm80_cu_ef95aea4_43634cuda3std6ranges3__45__cpo4swapE,@object
	.size		_ZN65_INTERNAL_1b41c762_29_flash_fwd_hdim96_fp16_sm80_cu_ef95aea4_43634cuda3std6ranges3__45__cpo4swapE,(.L_7 - _ZN65_INTERNAL_1b41c762_29_flash_fwd_hdim96_fp16_sm80_cu_ef95aea4_43634cuda3std6ranges3__45__cpo4swapE)
_ZN65_INTERNAL_1b41c762_29_flash_fwd_hdim96_fp16_sm80_cu_ef95aea4_43634cuda3std6ranges3__45__cpo4swapE:
	.zero		1
.L_7:


//--------------------- .nv.constant0._ZN7cutlass13device_kernelIN5flash19enable_sm80_to_sm89INS1_16FlashAttnFwdSm80INS1_25CollectiveMainloopFwdSm80ILi4ELi1ELb0EN4cute5tupleIJNS5_1CILi128EEENS7_ILi64EEENS7_ILi96EEEEEELi96ENS_6half_tEfNS_4arch4Sm80ELb0ELb0ELb0ELb0ELb0ELb0ELb1ELb0EEENS1_21CollectiveEpilogueFwdINS6_IJS8_SA_S9_EEENS6_IJNS7_ILi1EEESI_SI_EEESC_SE_Li128ELb0ELb1ELb0ELb0EEENS1_19SingleTileSchedulerILb0ELb0ELb1ELi128EEEEEEEEEvNT_6ParamsE --------------------------
	.section	.nv.constant0._ZN7cutlass13device_kernelIN5flash19enable_sm80_to_sm89INS1_16FlashAttnFwdSm80INS1_25CollectiveMainloopFwdSm80ILi4ELi1ELb0EN4cute5tupleIJNS5_1CILi128EEENS7_ILi64EEENS7_ILi96EEEEEELi96ENS_6half_tEfNS_4arch4Sm80ELb0ELb0ELb0ELb0ELb0ELb0ELb1ELb0EEENS1_21CollectiveEpilogueFwdINS6_IJS8_SA_S9_EEENS6_IJNS7_ILi1EEESI_SI_EEESC_SE_Li128ELb0ELb1ELb0ELb0EEENS1_19SingleTileSchedulerILb0ELb0ELb1ELi128EEEEEEEEEvNT_6ParamsE,"a",@progbits
	.sectionflags	@""
	.align	4
.nv.constant0._ZN7cutlass13device_kernelIN5flash19enable_sm80_to_sm89INS1_16FlashAttnFwdSm80INS1_25CollectiveMainloopFwdSm80ILi4ELi1ELb0EN4cute5tupleIJNS5_1CILi128EEENS7_ILi64EEENS7_ILi96EEEEEELi96ENS_6half_tEfNS_4arch4Sm80ELb0ELb0ELb0ELb0ELb0ELb0ELb1ELb0EEENS1_21CollectiveEpilogueFwdINS6_IJS8_SA_S9_EEENS6_IJNS7_ILi1EEESI_SI_EEESC_SE_Li128ELb0ELb1ELb0ELb0EEENS1_19SingleTileSchedulerILb0ELb0ELb1ELi128EEEEEEEEEvNT_6ParamsE:
	.zero		1576


//--------------------- .nv.constant0._ZN7cutlass13device_kernelIN5flash19enable_sm80_to_sm89INS1_16FlashAttnFwdSm80INS1_25CollectiveMainloopFwdSm80ILi4ELi1ELb0EN4cute5tupleIJNS5_1CILi128EEENS7_ILi64EEENS7_ILi96EEEEEELi96ENS_6half_tEfNS_4arch4Sm80ELb0ELb0ELb0ELb1ELb0ELb0ELb1ELb0EEENS1_21CollectiveEpilogueFwdINS6_IJS8_SA_S9_EEENS6_IJNS7_ILi1EEESI_SI_EEESC_SE_Li128ELb1ELb1ELb0ELb0EEENS1_19SingleTileSchedulerILb1ELb0ELb1ELi128EEEEEEEEEvNT_6ParamsE --------------------------
	.section	.nv.constant0._ZN7cutlass13device_kernelIN5flash19enable_sm80_to_sm89INS1_16FlashAttnFwdSm80INS1_25CollectiveMainloopFwdSm80ILi4ELi1ELb0EN4cute5tupleIJNS5_1CILi128EEENS7_ILi64EEENS7_ILi96EEEEEELi96ENS_6half_tEfNS_4arch4Sm80ELb0ELb0ELb0ELb1ELb0ELb0ELb1ELb0EEENS1_21CollectiveEpilogueFwdINS6_IJS8_SA_S9_EEENS6_IJNS7_ILi1EEESI_SI_EEESC_SE_Li128ELb1ELb1ELb0ELb0EEENS1_19SingleTileSchedulerILb1ELb0ELb1ELi128EEEEEEEEEvNT_6ParamsE,"a",@progbits
	.sectionflags	@""
	.align	4
.nv.constant0._ZN7cutlass13device_kernelIN5flash19enable_sm80_to_sm89INS1_16FlashAttnFwdSm80INS1_25CollectiveMainloopFwdSm80ILi4ELi1ELb0EN4cute5tupleIJNS5_1CILi128EEENS7_ILi64EEENS7_ILi96EEEEEELi96ENS_6half_tEfNS_4arch4Sm80ELb0ELb0ELb0ELb1ELb0ELb0ELb1ELb0EEENS1_21CollectiveEpilogueFwdINS6_IJS8_SA_S9_EEENS6_IJNS7_ILi1EEESI_SI_EEESC_SE_Li128ELb1ELb1ELb0ELb0EEENS1_19SingleTileSchedulerILb1ELb0ELb1ELi128EEEEEEEEEvNT_6ParamsE:
	.zero		1576


//--------------------- .nv.constant0._ZN7cutlass13device_kernelIN5flash19enable_sm80_to_sm89INS1_16FlashAttnFwdSm80INS1_25CollectiveMainloopFwdSm80ILi4ELi1ELb0EN4cute5tupleIJNS5_1CILi128EEENS7_ILi64EEENS7_ILi96EEEEEELi96ENS_6half_tEfNS_4arch4Sm80ELb0ELb0ELb0ELb1ELb0ELb1ELb1ELb0EEENS1_21CollectiveEpilogueFwdINS6_IJS8_SA_S9_EEENS6_IJNS7_ILi1EEESI_SI_EEESC_SE_Li128ELb1ELb1ELb0ELb0EEENS1_19SingleTileSchedulerILb1ELb0ELb1ELi128EEEEEEEEEvNT_6ParamsE --------------------------
	.section	.nv.constant0._ZN7cutlass13device_kernelIN5flash19enable_sm80_to_sm89INS1_16FlashAttnFwdSm80INS1_25CollectiveMainloopFwdSm80ILi4ELi1ELb0EN4cute5tupleIJNS5_1CILi128EEENS7_ILi64EEENS7_ILi96EEEEEELi96ENS_6half_tEfNS_4arch4Sm80ELb0ELb0ELb0ELb1ELb0ELb1ELb1ELb0EEENS1_21CollectiveEpilogueFwdINS6_IJS8_SA_S9_EEENS6_IJNS7_ILi1EEESI_SI_EEESC_SE_Li128ELb1ELb1ELb0ELb0EEENS1_19SingleTileSchedulerILb1ELb0ELb1ELi128EEEEEEEEEvNT_6ParamsE,"a",@progbits
	.sectionflags	@""
	.align	4
.nv.constant0._ZN7cutlass13device_kernelIN5flash19enable_sm80_to_sm89INS1_16FlashAttnFwdSm80INS1_25CollectiveMainloopFwdSm80ILi4ELi1ELb0EN4cute5tupleIJNS5_1CILi128EEENS7_ILi64EEENS7_ILi96EEEEEELi96ENS_6half_tEfNS_4arch4Sm80ELb0ELb0ELb0ELb1ELb0ELb1ELb1ELb0EEENS1_21CollectiveEpilogueFwdINS6_IJS8_SA_S9_EEENS6_IJNS7_ILi1EEESI_SI_EEESC_SE_Li128ELb1ELb1ELb0ELb0EEENS1_19SingleTileSchedulerILb1ELb0ELb1ELi128EEEEEEEEEvNT_6ParamsE:
	.zero		1576


//--------------------- .nv.constant0._ZN7cutlass13device_kernelIN5flash19enable_sm80_to_sm89INS1_16FlashAttnFwdSm80INS1_25CollectiveMainloopFwdSm80ILi4ELi1ELb0EN4cute5tupleIJNS5_1CILi128EEENS7_ILi48EEENS7_ILi96EEEEEELi96ENS_6half_tEfNS_4arch4Sm80ELb0ELb1ELb0ELb0ELb0ELb0ELb1ELb0EEENS1_21CollectiveEpilogueFwdINS6_IJS8_SA_S9_EEENS6_IJNS7_ILi1EEESI_SI_EEESC_SE_Li128ELb0ELb1ELb0ELb0EEENS1_19SingleTileSchedulerILb0ELb0ELb1ELi128EEEEEEEEEvNT_6ParamsE --------------------------
	.section	.nv.constant0._ZN7cutlass13device_kernelIN5flash19enable_sm80_to_sm89INS1_16FlashAttnFwdSm80INS1_25CollectiveMainloopFwdSm80ILi4ELi1ELb0EN4cute5tupleIJNS5_1CILi128EEENS7_ILi48EEENS7_ILi96EEEEEELi96ENS_6half_tEfNS_4arch4Sm80ELb0ELb1ELb0ELb0ELb0ELb0ELb1ELb0EEENS1_21CollectiveEpilogueFwdINS6_IJS8_SA_S9_EEENS6_IJNS7_ILi1EEESI_SI_EEESC_SE_Li128ELb0ELb1ELb0ELb0EEENS1_19SingleTileSchedulerILb0ELb0ELb1ELi128EEEEEEEEEvNT_6ParamsE,"a",@progbits
	.sectionflags	@""
	.align	4
.nv.constant0._ZN7cutlass13device_kernelIN5flash19enable_sm80_to_sm89INS1_16FlashAttnFwdSm80INS1_25CollectiveMainloopFwdSm80ILi4ELi1ELb0EN4cute5tupleIJNS5_1CILi128EEENS7_ILi48EEENS7_ILi96EEEEEELi96ENS_6half_tEfNS_4arch4Sm80ELb0ELb1ELb0ELb0ELb0ELb0ELb1ELb0EEENS1_21CollectiveEpilogueFwdINS6_IJS8_SA_S9_EEENS6_IJNS7_ILi1EEESI_SI_EEESC_SE_Li128ELb0ELb1ELb0ELb0EEENS1_19SingleTileSchedulerILb0ELb0ELb1ELi128EEEEEEEEEvNT_6ParamsE:
	.zero		1576


//--------------------- .nv.constant0._ZN7cutlass13device_kernelIN5flash19enable_sm80_to_sm89INS1_16FlashAttnFwdSm80INS1_25CollectiveMainloopFwdSm80ILi4ELi1ELb0EN4cute5tupleIJNS5_1CILi128EEENS7_ILi48EEENS7_ILi96EEEEEELi96ENS_6half_tEfNS_4arch4Sm80ELb0ELb1ELb0ELb1ELb0ELb0ELb1ELb0EEENS1_21CollectiveEpilogueFwdINS6_IJS8_SA_S9_EEENS6_IJNS7_ILi1EEESI_SI_EEESC_SE_Li128ELb1ELb1ELb0ELb0EEENS1_19SingleTileSchedulerILb1ELb0ELb1ELi128EEEEEEEEEvNT_6ParamsE --------------------------
	.section	.nv.constant0._ZN7cutlass13device_kernelIN5flash19enable_sm80_to_sm89INS1_16FlashAttnFwdSm80INS1_25CollectiveMainloopFwdSm80ILi4ELi1ELb0EN4cute5tupleIJNS5_1CILi128EEENS7_ILi48EEENS7_ILi96EEEEEELi96ENS_6half_tEfNS_4arch4Sm80ELb0ELb1ELb0ELb1ELb0ELb0ELb1ELb0EEENS1_21CollectiveEpilogueFwdINS6_IJS8_SA_S9_EEENS6_IJNS7_ILi1EEESI_SI_EEESC_SE_Li128ELb1ELb1ELb0ELb0EEENS1_19SingleTileSchedulerILb1ELb0ELb1ELi128EEEEEEEEEvNT_6ParamsE,"a",@progbits
	.sectionflags	@""
	.align	4
.nv.constant0._ZN7cutlass13device_kernelIN5flash19enable_sm80_to_sm89INS1_16FlashAttnFwdSm80INS1_25CollectiveMainloopFwdSm80ILi4ELi1ELb0EN4cute5tupleIJNS5_1CILi128EEENS7_ILi48EEENS7_ILi96EEEEEELi96ENS_6half_tEfNS_4arch4Sm80ELb0ELb1ELb0ELb1ELb0ELb0ELb1ELb0EEENS1_21CollectiveEpilogueFwdINS6_IJS8_SA_S9_EEENS6_IJNS7_ILi1EEESI_SI_EEESC_SE_Li128ELb1ELb1ELb0ELb0EEENS1_19SingleTileSchedulerILb1ELb0ELb1ELi128EEEEEEEEEvNT_6ParamsE:
	.zero		1576


//--------------------- .nv.constant0._ZN7cutlass13device_kernelIN5flash19enable_sm80_to_sm89INS1_16FlashAttnFwdSm80INS1_25CollectiveMainloopFwdSm80ILi4ELi1ELb0EN4cute5tupleIJNS5_1CILi128EEENS7_ILi48EEENS7_ILi96EEEEEELi96ENS_6half_tEfNS_4arch4Sm80ELb0ELb1ELb0ELb1ELb0ELb1ELb1ELb0EEENS1_21CollectiveEpilogueFwdINS6_IJS8_SA_S9_EEENS6_IJNS7_ILi1EEESI_SI_EEESC_SE_Li128ELb1ELb1ELb0ELb0EEENS1_19SingleTileSchedulerILb1ELb0ELb1ELi128EEEEEEEEEvNT_6ParamsE --------------------------
	.section	.nv.constant0._ZN7cutlass13device_kernelIN5flash19enable_sm80_to_sm89INS1_16FlashAttnFwdSm80INS1_25CollectiveMainloopFwdSm80ILi4ELi1ELb0EN4cute5tupleIJNS5_1CILi128EEENS7_ILi48EEENS7_ILi96EEEEEELi96ENS_6half_tEfNS_4arch4Sm80ELb0ELb1ELb0ELb1ELb0ELb1ELb1ELb0EEENS1_21CollectiveEpilogueFwdINS6_IJS8_SA_S9_EEENS6_IJNS7_ILi1EEESI_SI_EEESC_SE_Li128ELb1ELb1ELb0ELb0EEENS1_19SingleTileSchedulerILb1ELb0ELb1ELi128EEEEEEEEEvNT_6ParamsE,"a",@progbits
	.sectionflags	@""
	.align	4
.nv.constant0._ZN7cutlass13device_kernelIN5flash19enable_sm80_to_sm89INS1_16FlashAttnFwdSm80INS1_25CollectiveMainloopFwdSm80ILi4ELi1ELb0EN4cute5tupleIJNS5_1CILi128EEENS7_ILi48EEENS7_ILi96EEEEEELi96ENS_6half_tEfNS_4arch4Sm80ELb0ELb1ELb0ELb1ELb0ELb1ELb1ELb0EEENS1_21CollectiveEpilogueFwdINS6_IJS8_SA_S9_EEENS6_IJNS7_ILi1EEESI_SI_EEESC_SE_Li128ELb1ELb1ELb0ELb0EEENS1_19SingleTileSchedulerILb1ELb0ELb1ELi128EEEEEEEEEvNT_6ParamsE:
	.zero		1576


//--------------------- .nv.constant0._ZN7cutlass13device_kernelIN5flash19enable_sm80_to_sm89INS1_16FlashAttnFwdSm80INS1_25CollectiveMainloopFwdSm80ILi4ELi1ELb0EN4cute5tupleIJNS5_1CILi128EEENS7_ILi64EEENS7_ILi96EEEEEELi96ENS_6half_tEfNS_4arch4Sm80ELb1ELb0ELb0ELb0ELb0ELb0ELb1ELb0EEENS1_21CollectiveEpilogueFwdINS6_IJS8_SA_S9_EEENS6_IJNS7_ILi1EEESI_SI_EEESC_SE_Li128ELb0ELb1ELb0ELb0EEENS1_30DynamicPersistentTileSchedulerILi128ELi128ELb0ELb1ELb0EEEEEEEEEvNT_6ParamsE --------------------------
	.section	.nv.constant0._ZN7cutlass13device_kernelIN5flash19enable_sm80_to_sm89INS1_16FlashAttnFwdSm80INS1_25CollectiveMainloopFwdSm80ILi4ELi1ELb0EN4cute5tupleIJNS5_1CILi128EEENS7_ILi64EEENS7_ILi96EEEEEELi96ENS_6half_tEfNS_4arch4Sm80ELb1ELb0ELb0ELb0ELb0ELb0ELb1ELb0EEENS1_21CollectiveEpilogueFwdINS6_IJS8_SA_S9_EEENS6_IJNS7_ILi1EEESI_SI_EEESC_SE_Li128ELb0ELb1ELb0ELb0EEENS1_30DynamicPersistentTileSchedulerILi128ELi128ELb0ELb1ELb0EEEEEEEEEvNT_6ParamsE,"a",@progbits
	.sectionflags	@""
	.align	4
.nv.constant0._ZN7cutlass13device_kernelIN5flash19enable_sm80_to_sm89INS1_16FlashAttnFwdSm80INS1_25CollectiveMainloopFwdSm80ILi4ELi1ELb0EN4cute5tupleIJNS5_1CILi128EEENS7_ILi64EEENS7_ILi96EEEEEELi96ENS_6half_tEfNS_4arch4Sm80ELb1ELb0ELb0ELb0ELb0ELb0ELb1ELb0EEENS1_21CollectiveEpilogueFwdINS6_IJS8_SA_S9_EEENS6_IJNS7_ILi1EEESI_SI_EEESC_SE_Li128ELb0ELb1ELb0ELb0EEENS1_30DynamicPersistentTileSchedulerILi128ELi128ELb0ELb1ELb0EEEEEEEEEvNT_6ParamsE:
	.zero		1592


//--------------------- .nv.constant0._ZN7cutlass13device_kernelIN5flash19enable_sm80_to_sm89INS1_16FlashAttnFwdSm80INS1_25CollectiveMainloopFwdSm80ILi4ELi1ELb0EN4cute5tupleIJNS5_1CILi128EEENS7_ILi64EEENS7_ILi96EEEEEELi96ENS_6half_tEfNS_4arch4Sm80ELb1ELb0ELb0ELb1ELb0ELb0ELb1ELb0EEENS1_21CollectiveEpilogueFwdINS6_IJS8_SA_S9_EEENS6_IJNS7_ILi1EEESI_SI_EEESC_SE_Li128ELb1ELb1ELb0ELb0EEENS1_19SingleTileSchedulerILb1ELb0ELb1ELi128EEEEEEEEEvNT_6ParamsE --------------------------
	.section	.nv.constant0._ZN7cutlass13device_kernelIN5flash19enable_sm80_to_sm89INS1_16FlashAttnFwdSm80INS1_25CollectiveMainloopFwdSm80ILi4ELi1ELb0EN4cute5tupleIJNS5_1CILi128EEENS7_ILi64EEENS7_ILi96EEEEEELi96ENS_6half_tEfNS_4arch4Sm80ELb1ELb0ELb0ELb1ELb0ELb0ELb1ELb0EEENS1_21CollectiveEpilogueFwdINS6_IJS8_SA_S9_EEENS6_IJNS7_ILi1EEESI_SI_EEESC_SE_Li128ELb1ELb1ELb0ELb0EEENS1_19SingleTileSchedulerILb1ELb0ELb1ELi128EEEEEEEEEvNT_6ParamsE,"a",@progbits
	.sectionflags	@""
	.align	4
.nv.constant0._ZN7cutlass13device_kernelIN5flash19enable_sm80_to_sm89INS1_16FlashAttnFwdSm80INS1_25CollectiveMainloopFwdSm80ILi4ELi1ELb0EN4cute5tupleIJNS5_1CILi128EEENS7_ILi64EEENS7_ILi96EEEEEELi96ENS_6half_tEfNS_4arch4Sm80ELb1ELb0ELb0ELb1ELb0ELb0ELb1ELb0EEENS1_21CollectiveEpilogueFwdINS6_IJS8_SA_S9_EEENS6_IJNS7_ILi1EEESI_SI_EEESC_SE_Li128ELb1ELb1ELb0ELb0EEENS1_19SingleTileSchedulerILb1ELb0ELb1ELi128EEEEEEEEEvNT_6ParamsE:
	.zero		1576


//--------------------- .nv.constant0._ZN7cutlass13device_kernelIN5flash19enable_sm80_to_sm89INS1_16FlashAttnFwdSm80INS1_25CollectiveMainloopFwdSm80ILi4ELi1ELb0EN4cute5tupleIJNS5_1CILi128EEENS7_ILi64EEENS7_ILi96EEEEEELi96ENS_6half_tEfNS_4arch4Sm80ELb1ELb0ELb0ELb1ELb0ELb1ELb1ELb0EEENS1_21CollectiveEpilogueFwdINS6_IJS8_SA_S9_EEENS6_IJNS7_ILi1EEESI_SI_EEESC_SE_Li128ELb1ELb1ELb0ELb0EEENS1_19SingleTileSchedulerILb1ELb0ELb1ELi128EEEEEEEEEvNT_6ParamsE --------------------------
	.section	.nv.constant0._ZN7cutlass13device_kernelIN5flash19enable_sm80_to_sm89INS1_16FlashAttnFwdSm80INS1_25CollectiveMainloopFwdSm80ILi4ELi1ELb0EN4cute5tupleIJNS5_1CILi128EEENS7_ILi64EEENS7_ILi96EEEEEELi96ENS_6half_tEfNS_4arch4Sm80ELb1ELb0ELb0ELb1ELb0ELb1ELb1ELb0EEENS1_21CollectiveEpilogueFwdINS6_IJS8_SA_S9_EEENS6_IJNS7_ILi1EEESI_SI_EEESC_SE_Li128ELb1ELb1ELb0ELb0EEENS1_19SingleTileSchedulerILb1ELb0ELb1ELi128EEEEEEEEEvNT_6ParamsE,"a",@progbits
	.sectionflags	@""
	.align	4
.nv.constant0._ZN7cutlass13device_kernelIN5flash19enable_sm80_to_sm89INS1_16FlashAttnFwdSm80INS1_25CollectiveMainloopFwdSm80ILi4ELi1ELb0EN4cute5tupleIJNS5_1CILi128EEENS7_ILi64EEENS7_ILi96EEEEEELi96ENS_6half_tEfNS_4arch4Sm80ELb1ELb0ELb0ELb1ELb0ELb1ELb1ELb0EEENS1_21CollectiveEpilogueFwdINS6_IJS8_SA_S9_EEENS6_IJNS7_ILi1EEESI_SI_EEESC_SE_Li128ELb1ELb1ELb0ELb0EEENS1_19SingleTileSchedulerILb1ELb0ELb1ELi128EEEEEEEEEvNT_6ParamsE:
	.zero		1576


//--------------------- SYMBOLS --------------------------

	.type		.nv.reservedSmem.offset0,@object
	.size		.nv.reservedSmem.offset0,0x4
